	.target	sm_100a

	.elftype	@"ET_EXEC"


//--------------------- .note.nv.tkinfo           --------------------------
	.section	.note.nv.tkinfo,"",@"SHT_NOTE"
	.sectionflags	@"SHF_NOTE_NV_TKINFO"
	.tkinfo
        /*0018*/ 	.word	0x00000002
        /*0030*/ 	.string	""
        /*0030*/ 	.string	"ptxas"
        /*0030*/ 	.string	"Cuda compilation tools, release 13.0, V13.0.88"
        /*0030*/ 	.string	"Build cuda_13.0.r13.0/compiler.36424714_0"
        /*0030*/ 	.string	"-arch sm_100a -m 64 "



//--------------------- .note.nv.cuinfo           --------------------------
	.section	.note.nv.cuinfo,"",@"SHT_NOTE"
	.sectionflags	@"SHF_NOTE_NV_CUINFO"
        /*0018*/ 	.short	0x0002
        /*001a*/ 	.short	0x0064
        /*001c*/ 	.short	0x0082
	.zero		2


//--------------------- .nv.info                  --------------------------
	.section	.nv.info,"",@"SHT_CUDA_INFO"
	.align	4


	//----- nvinfo : EIATTR_REGCOUNT
	.align		4
        /*0000*/ 	.byte	0x04, 0x2f
        /*0002*/ 	.short	(.L_19 - .L_18)
	.align		4
.L_18:
        /*0004*/ 	.word	index@(_ZN7cutlass13device_kernelINS_4gemm6kernel13GemmUniversalIN4cute5tupleIJiiiiEEENS1_10collective13CollectiveMmaINS1_35MainloopSm100TmaUmmaWarpSpecializedILi5ELi2ELi2ENS5_IJNS4_1CILi2EEENSA_ILi1EEESC_EEEEENS5_IJNSA_ILi256EEESF_NSA_ILi64EEEEEENS_10bfloat16_tENS5_IJlSC_lEEESI_SJ_NS4_8TiledMMAINS4_8MMA_AtomIJNS4_26SM100_MMA_F16BF16_2x1SM_SSISI_SI_fLi256ELi256ELNS4_4UMMA5MajorE0ELSO_0ELNSN_7ScaleInE0ELSP_0EEEEEENS4_6LayoutINS5_IJSC_SC_SC_EEENS5_IJNSA_ILi0EEESU_SU_EEEEENS5_IJNS4_10UnderscoreESX_SX_EEEEENS4_18SM100_TMA_2SM_LOADENS4_14ComposedLayoutINS4_7SwizzleILi3ELi4ELi3EEENS4_18smem_ptr_flag_bitsILi16EEENSS_INS5_IJNSA_ILi8EEESG_EEENS5_IJSG_SC_EEEEEEEvNS4_8identityES10_S1A_vS1B_EENS_8epilogue10collective18CollectiveEpilogueINS1D_23Sm100TmaWarpSpecializedILi4ELi2ELi64ELb1ELb0EEEJNS5_IJNSA_ILi128EEESF_SG_EEENS5_IJNSS_IS1I_SC_EENSS_ISG_SC_EEEEESI_SJ_SI_SJ_NS1D_6fusion15FusionCallbacksIS1H_NS1N_13LinCombEltActINS1D_6thread7SigmoidESI_fSI_fLNS_15FloatRoundStyleE2EEES1J_S1M_JEEENS4_5SM1004TMEM4LOAD26SM100_TMEM_LOAD_32dp32b64xENS4_13SM90_TMA_LOADES1A_NS4_39AutoVectorizingCopyWithAssumedAlignmentILi128EEENS4_14SM90_TMA_STOREES1A_S21_S21_EEEvvEEEEvNT_6ParamsE)
        /*0008*/ 	.word	0x000000ea


	//----- nvinfo : EIATTR_FRAME_SIZE
	.align		4
.L_19:
        /*000c*/ 	.byte	0x04, 0x11
        /*000e*/ 	.short	(.L_21 - .L_20)
	.align		4
.L_20:
        /*0010*/ 	.word	index@($__internal_3_$__cuda_sm20_rcp_rn_f32_slowpath)
        /*0014*/ 	.word	0x00000000


	//----- nvinfo : EIATTR_FRAME_SIZE
	.align		4
.L_21:
        /*0018*/ 	.byte	0x04, 0x11
        /*001a*/ 	.short	(.L_23 - .L_22)
	.align		4
.L_22:
        /*001c*/ 	.word	index@($__internal_2_$__cuda_sm10x_tcgen05_guardrail_trap_unallocated_columns_being_dealloced)
        /*0020*/ 	.word	0x00000000


	//----- nvinfo : EIATTR_FRAME_SIZE
	.align		4
.L_23:
        /*0024*/ 	.byte	0x04, 0x11
        /*0026*/ 	.short	(.L_25 - .L_24)
	.align		4
.L_24:
        /*0028*/ 	.word	index@($__internal_1_$__cuda_sm10x_tcgen05_guardrail_trap_phase_invalid_during_alloc)
        /*002c*/ 	.word	0x00000000


	//----- nvinfo : EIATTR_FRAME_SIZE
	.align		4
.L_25:
        /*0030*/ 	.byte	0x04, 0x11
        /*0032*/ 	.short	(.L_27 - .L_26)
	.align		4
.L_26:
        /*0034*/ 	.word	index@($__internal_0_$__cuda_sm10x_tcgen05_guardrail_trap_col_being_dealloced_not_returned_by_alloc)
        /*0038*/ 	.word	0x00000000


	//----- nvinfo : EIATTR_FRAME_SIZE
	.align		4
.L_27:
        /*003c*/ 	.byte	0x04, 0x11
        /*003e*/ 	.short	(.L_29 - .L_28)
	.align		4
.L_28:
        /*0040*/ 	.word	index@(_ZN7cutlass13device_kernelINS_4gemm6kernel13GemmUniversalIN4cute5tupleIJiiiiEEENS1_10collective13CollectiveMmaINS1_35MainloopSm100TmaUmmaWarpSpecializedILi5ELi2ELi2ENS5_IJNS4_1CILi2EEENSA_ILi1EEESC_EEEEENS5_IJNSA_ILi256EEESF_NSA_ILi64EEEEEENS_10bfloat16_tENS5_IJlSC_lEEESI_SJ_NS4_8TiledMMAINS4_8MMA_AtomIJNS4_26SM100_MMA_F16BF16_2x1SM_SSISI_SI_fLi256ELi256ELNS4_4UMMA5MajorE0ELSO_0ELNSN_7ScaleInE0ELSP_0EEEEEENS4_6LayoutINS5_IJSC_SC_SC_EEENS5_IJNSA_ILi0EEESU_SU_EEEEENS5_IJNS4_10UnderscoreESX_SX_EEEEENS4_18SM100_TMA_2SM_LOADENS4_14ComposedLayoutINS4_7SwizzleILi3ELi4ELi3EEENS4_18smem_ptr_flag_bitsILi16EEENSS_INS5_IJNSA_ILi8EEESG_EEENS5_IJSG_SC_EEEEEEEvNS4_8identityES10_S1A_vS1B_EENS_8epilogue10collective18CollectiveEpilogueINS1D_23Sm100TmaWarpSpecializedILi4ELi2ELi64ELb1ELb0EEEJNS5_IJNSA_ILi128EEESF_SG_EEENS5_IJNSS_IS1I_SC_EENSS_ISG_SC_EEEEESI_SJ_SI_SJ_NS1D_6fusion15FusionCallbacksIS1H_NS1N_13LinCombEltActINS1D_6thread7SigmoidESI_fSI_fLNS_15FloatRoundStyleE2EEES1J_S1M_JEEENS4_5SM1004TMEM4LOAD26SM100_TMEM_LOAD_32dp32b64xENS4_13SM90_TMA_LOADES1A_NS4_39AutoVectorizingCopyWithAssumedAlignmentILi128EEENS4_14SM90_TMA_STOREES1A_S21_S21_EEEvvEEEEvNT_6ParamsE)
        /*0044*/ 	.word	0x00000000


	//----- nvinfo : EIATTR_MIN_STACK_SIZE
	.align		4
.L_29:
        /*0048*/ 	.byte	0x04, 0x12
        /*004a*/ 	.short	(.L_31 - .L_30)
	.align		4
.L_30:
        /*004c*/ 	.word	index@(_ZN7cutlass13device_kernelINS_4gemm6kernel13GemmUniversalIN4cute5tupleIJiiiiEEENS1_10collective13CollectiveMmaINS1_35MainloopSm100TmaUmmaWarpSpecializedILi5ELi2ELi2ENS5_IJNS4_1CILi2EEENSA_ILi1EEESC_EEEEENS5_IJNSA_ILi256EEESF_NSA_ILi64EEEEEENS_10bfloat16_tENS5_IJlSC_lEEESI_SJ_NS4_8TiledMMAINS4_8MMA_AtomIJNS4_26SM100_MMA_F16BF16_2x1SM_SSISI_SI_fLi256ELi256ELNS4_4UMMA5MajorE0ELSO_0ELNSN_7ScaleInE0ELSP_0EEEEEENS4_6LayoutINS5_IJSC_SC_SC_EEENS5_IJNSA_ILi0EEESU_SU_EEEEENS5_IJNS4_10UnderscoreESX_SX_EEEEENS4_18SM100_TMA_2SM_LOADENS4_14ComposedLayoutINS4_7SwizzleILi3ELi4ELi3EEENS4_18smem_ptr_flag_bitsILi16EEENSS_INS5_IJNSA_ILi8EEESG_EEENS5_IJSG_SC_EEEEEEEvNS4_8identityES10_S1A_vS1B_EENS_8epilogue10collective18CollectiveEpilogueINS1D_23Sm100TmaWarpSpecializedILi4ELi2ELi64ELb1ELb0EEEJNS5_IJNSA_ILi128EEESF_SG_EEENS5_IJNSS_IS1I_SC_EENSS_ISG_SC_EEEEESI_SJ_SI_SJ_NS1D_6fusion15FusionCallbacksIS1H_NS1N_13LinCombEltActINS1D_6thread7SigmoidESI_fSI_fLNS_15FloatRoundStyleE2EEES1J_S1M_JEEENS4_5SM1004TMEM4LOAD26SM100_TMEM_LOAD_32dp32b64xENS4_13SM90_TMA_LOADES1A_NS4_39AutoVectorizingCopyWithAssumedAlignmentILi128EEENS4_14SM90_TMA_STOREES1A_S21_S21_EEEvvEEEEvNT_6ParamsE)
        /*0050*/ 	.word	0x00000000
.L_31:


//--------------------- .nv.compat                --------------------------
	.section	.nv.compat,"",@"SHT_CUDA_COMPAT_INFO"
	.align	4
        /*0000*/ 	.byte	0x02, 0x09, 0x01, 0x00, 0x02, 0x02, 0x02, 0x00, 0x02, 0x05, 0x05, 0x00, 0x03, 0x07, 0x01, 0x01
        /*0010*/ 	.byte	0x02, 0x03, 0x01, 0x00, 0x02, 0x06, 0x01, 0x00, 0x04, 0x0b, 0x08, 0x00, 0x09, 0x00, 0x00, 0x00
        /*0020*/ 	.byte	0x00, 0x00, 0x00, 0x00


//--------------------- .nv.info._ZN7cutlass13device_kernelINS_4gemm6kernel13GemmUniversalIN4cute5tupleIJiiiiEEENS1_10collective13CollectiveMmaINS1_35MainloopSm100TmaUmmaWarpSpecializedILi5ELi2ELi2ENS5_IJNS4_1CILi2EEENSA_ILi1EEESC_EEEEENS5_IJNSA_ILi256EEESF_NSA_ILi64EEEEEENS_10bfloat16_tENS5_IJlSC_lEEESI_SJ_NS4_8TiledMMAINS4_8MMA_AtomIJNS4_26SM100_MMA_F16BF16_2x1SM_SSISI_SI_fLi256ELi256ELNS4_4UMMA5MajorE0ELSO_0ELNSN_7ScaleInE0ELSP_0EEEEEENS4_6LayoutINS5_IJSC_SC_SC_EEENS5_IJNSA_ILi0EEESU_SU_EEEEENS5_IJNS4_10UnderscoreESX_SX_EEEEENS4_18SM100_TMA_2SM_LOADENS4_14ComposedLayoutINS4_7SwizzleILi3ELi4ELi3EEENS4_18smem_ptr_flag_bitsILi16EEENSS_INS5_IJNSA_ILi8EEESG_EEENS5_IJSG_SC_EEEEEEEvNS4_8identityES10_S1A_vS1B_EENS_8epilogue10collective18CollectiveEpilogueINS1D_23Sm100TmaWarpSpecializedILi4ELi2ELi64ELb1ELb0EEEJNS5_IJNSA_ILi128EEESF_SG_EEENS5_IJNSS_IS1I_SC_EENSS_ISG_SC_EEEEESI_SJ_SI_SJ_NS1D_6fusion15FusionCallbacksIS1H_NS1N_13LinCombEltActINS1D_6thread7SigmoidESI_fSI_fLNS_15FloatRoundStyleE2EEES1J_S1M_JEEENS4_5SM1004TMEM4LOAD26SM100_TMEM_LOAD_32dp32b64xENS4_13SM90_TMA_LOADES1A_NS4_39AutoVectorizingCopyWithAssumedAlignmentILi128EEENS4_14SM90_TMA_STOREES1A_S21_S21_EEEvvEEEEvNT_6ParamsE --------------------------
	.section	.nv.info._ZN7cutlass13device_kernelINS_4gemm6kernel13GemmUniversalIN4cute5tupleIJiiiiEEENS1_10collective13CollectiveMmaINS1_35MainloopSm100TmaUmmaWarpSpecializedILi5ELi2ELi2ENS5_IJNS4_1CILi2EEENSA_ILi1EEESC_EEEEENS5_IJNSA_ILi256EEESF_NSA_ILi64EEEEEENS_10bfloat16_tENS5_IJlSC_lEEESI_SJ_NS4_8TiledMMAINS4_8MMA_AtomIJNS4_26SM100_MMA_F16BF16_2x1SM_SSISI_SI_fLi256ELi256ELNS4_4UMMA5MajorE0ELSO_0ELNSN_7ScaleInE0ELSP_0EEEEEENS4_6LayoutINS5_IJSC_SC_SC_EEENS5_IJNSA_ILi0EEESU_SU_EEEEENS5_IJNS4_10UnderscoreESX_SX_EEEEENS4_18SM100_TMA_2SM_LOADENS4_14ComposedLayoutINS4_7SwizzleILi3ELi4ELi3EEENS4_18smem_ptr_flag_bitsILi16EEENSS_INS5_IJNSA_ILi8EEESG_EEENS5_IJSG_SC_EEEEEEEvNS4_8identityES10_S1A_vS1B_EENS_8epilogue10collective18CollectiveEpilogueINS1D_23Sm100TmaWarpSpecializedILi4ELi2ELi64ELb1ELb0EEEJNS5_IJNSA_ILi128EEESF_SG_EEENS5_IJNSS_IS1I_SC_EENSS_ISG_SC_EEEEESI_SJ_SI_SJ_NS1D_6fusion15FusionCallbacksIS1H_NS1N_13LinCombEltActINS1D_6thread7SigmoidESI_fSI_fLNS_15FloatRoundStyleE2EEES1J_S1M_JEEENS4_5SM1004TMEM4LOAD26SM100_TMEM_LOAD_32dp32b64xENS4_13SM90_TMA_LOADES1A_NS4_39AutoVectorizingCopyWithAssumedAlignmentILi128EEENS4_14SM90_TMA_STOREES1A_S21_S21_EEEvvEEEEvNT_6ParamsE,"",@"SHT_CUDA_INFO"
	.sectionflags	@""
	.align	4


	//----- nvinfo : EIATTR_CUDA_API_VERSION
	.align		4
        /*0000*/ 	.byte	0x04, 0x37
        /*0002*/ 	.short	(.L_33 - .L_32)
.L_32:
        /*0004*/ 	.word	0x00000082


	//----- nvinfo : EIATTR_KPARAM_INFO
	.align		4
.L_33:
        /*0008*/ 	.byte	0x04, 0x17
        /*000a*/ 	.short	(.L_35 - .L_34)
.L_34:
        /*000c*/ 	.word	0x00000000
        /*0010*/ 	.short	0x0000
        /*0012*/ 	.short	0x0000
        /*0014*/ 	.byte	0x00, 0xf0, 0x01, 0x20


	//----- nvinfo : EIATTR_AT_ENTRY_FRAGMENTS
	.align		4
.L_35:
        /*0018*/ 	.byte	0x04, 0x4f
        /*001a*/ 	.short	(.L_37 - .L_36)


	//   ....[0]....
.L_36:
        /*001c*/ 	.word	0x00000007


	//----- nvinfo : EIATTR_RESERVED_SMEM_USED
	.align		4
.L_37:
        /*0020*/ 	.byte	0x01, 0x41
	.zero		2


	//----- nvinfo : EIATTR_SPARSE_MMA_MASK
	.align		4
        /*0024*/ 	.byte	0x03, 0x50
        /*0026*/ 	.short	0x0000


	//----- nvinfo : EIATTR_TCGEN05_2CTA_USED
	.align		4
        /*0028*/ 	.byte	0x01, 0x52
	.zero		2


	//----- nvinfo : EIATTR_MAXREG_COUNT
	.align		4
        /*002c*/ 	.byte	0x03, 0x1b
        /*002e*/ 	.short	0x00ff


	//----- nvinfo : EIATTR_NUM_BARRIERS
	.align		4
        /*0030*/ 	.byte	0x02, 0x4c
        /*0032*/ 	.byte	0x07
	.zero		1


	//----- nvinfo : EIATTR_EXTERNS
	.align		4
        /*0034*/ 	.byte	0x04, 0x0f
        /*0036*/ 	.short	(.L_39 - .L_38)


	//   ....[0]....
	.align		4
.L_38:
        /*0038*/ 	.word	index@(__assertfail)


	//----- nvinfo : EIATTR_MERCURY_ISA_VERSION
	.align		4
.L_39:
        /*003c*/ 	.byte	0x03, 0x5f
        /*003e*/ 	.short	0x0101


	//----- nvinfo : EIATTR_INT_WARP_WIDE_INSTR_OFFSETS
	.align		4
        /*0040*/ 	.byte	0x04, 0x31
        /*0042*/ 	.short	(.L_41 - .L_40)


	//   ....[0]....
.L_40:
        /*0044*/ 	.word	0x00000cc0


	//   ....[1]....
        /*0048*/ 	.word	0x00000d60


	//   ....[2]....
        /*004c*/ 	.word	0x00002070


	//   ....[3]....
        /*0050*/ 	.word	0x00003ec0


	//   ....[4]....
        /*0054*/ 	.word	0x00003ee0


	//   ....[5]....
        /*0058*/ 	.word	0x00003f10


	//   ....[6]....
        /*005c*/ 	.word	0x00004850


	//   ....[7]....
        /*0060*/ 	.word	0x000048c0


	//   ....[8]....
        /*0064*/ 	.word	0x000049a0


	//   ....[9]....
        /*0068*/ 	.word	0x00004a20


	//   ....[10]....
        /*006c*/ 	.word	0x00004b30


	//   ....[11]....
        /*0070*/ 	.word	0x00004bc0


	//   ....[12]....
        /*0074*/ 	.word	0x00004da0


	//   ....[13]....
        /*0078*/ 	.word	0x00004f00


	//   ....[14]....
        /*007c*/ 	.word	0x00005e40


	//----- nvinfo : EIATTR_COOP_GROUP_MASK_REGIDS
	.align		4
.L_41:
        /*0080*/ 	.byte	0x04, 0x29
        /*0082*/ 	.short	(.L_43 - .L_42)


	//   ....[0]....
.L_42:
        /*0084*/ 	.word	0xffffffff


	//   ....[1]....
        /*0088*/ 	.word	0xffffffff


	//   ....[2]....
        /*008c*/ 	.word	0xffffffff


	//   ....[3]....
        /*0090*/ 	.word	0xffffffff


	//   ....[4]....
        /*0094*/ 	.word	0xffffffff


	//   ....[5]....
        /*0098*/ 	.word	0xffffffff


	//   ....[6]....
        /*009c*/ 	.word	0xffffffff


	//   ....[7]....
        /*00a0*/ 	.word	0xffffffff


	//   ....[8]....
        /*00a4*/ 	.word	0xffffffff


	//   ....[9]....
        /*00a8*/ 	.word	0xffffffff


	//   ....[10]....
        /*00ac*/ 	.word	0xffffffff


	//   ....[11]....
        /*00b0*/ 	.word	0xffffffff


	//   ....[12]....
        /*00b4*/ 	.word	0xffffffff


	//   ....[13]....
        /*00b8*/ 	.word	0xffffffff


	//----- nvinfo : EIATTR_COOP_GROUP_INSTR_OFFSETS
	.align		4
.L_43:
        /*00bc*/ 	.byte	0x04, 0x28
        /*00be*/ 	.short	(.L_45 - .L_44)


	//   ....[0]....
.L_44:
        /*00c0*/ 	.word	0x000000c0


	//   ....[1]....
        /*00c4*/ 	.word	0x000004d0


	//   ....[2]....
        /*00c8*/ 	.word	0x00000670


	//   ....[3]....
        /*00cc*/ 	.word	0x00000800


	//   ....[4]....
        /*00d0*/ 	.word	0x000008f0


	//   ....[5]....
        /*00d4*/ 	.word	0x00000a50


	//   ....[6]....
        /*00d8*/ 	.word	0x00000ba0


	//   ....[7]....
        /*00dc*/ 	.word	0x00000de0


	//   ....[8]....
        /*00e0*/ 	.word	0x00001f50


	//   ....[9]....
        /*00e4*/ 	.word	0x00002dc0


	//   ....[10]....
        /*00e8*/ 	.word	0x00003290


	//   ....[11]....
        /*00ec*/ 	.word	0x000032c0


	//   ....[12]....
        /*00f0*/ 	.word	0x00003dc0


	//   ....[13]....
        /*00f4*/ 	.word	0x00003fd0


	//----- nvinfo : EIATTR_VRC_CTA_INIT_COUNT
	.align		4
.L_45:
        /*00f8*/ 	.byte	0x02, 0x4a
        /*00fa*/ 	.byte	0x80
	.zero		1


	//----- nvinfo : EIATTR_SYSCALL_OFFSETS
	.align		4
        /*00fc*/ 	.byte	0x04, 0x46
        /*00fe*/ 	.short	(.L_47 - .L_46)


	//   ....[0]....
.L_46:
        /*0100*/ 	.word	0x00005920


	//   ....[1]....
        /*0104*/ 	.word	0x00005a10


	//   ....[2]....
        /*0108*/ 	.word	0x000064a0


	//----- nvinfo : EIATTR_MBARRIER_INSTR_OFFSETS
	.align		4
.L_47:
        /*010c*/ 	.byte	0x04, 0x39
        /*010e*/ 	.short	(.L_49 - .L_48)


	//   ....[0]....
.L_48:
        /*0110*/ 	.word	0x000005c0
        /*0114*/ 	.word	0x000000ff
        /*0118*/ 	.word	0x00000000
        /*011c*/ 	.short	0x0100
        /*011e*/ 	.byte	0x08
	.zero		1


	//   ....[1]....
        /*0120*/ 	.word	0x000005d0
        /*0124*/ 	.word	0x000000ff
        /*0128*/ 	.word	0x00000028
        /*012c*/ 	.short	0x0100
        /*012e*/ 	.byte	0x08
	.zero		1


	//   ....[2]....
        /*0130*/ 	.word	0x000005e0
        /*0134*/ 	.word	0x000000ff
        /*0138*/ 	.word	0x00000008
        /*013c*/ 	.short	0x0100
        /*013e*/ 	.byte	0x08
	.zero		1


	//   ....[3]....
        /*0140*/ 	.word	0x000005f0
        /*0144*/ 	.word	0x000000ff
        /*0148*/ 	.word	0x00000030
        /*014c*/ 	.short	0x0100
        /*014e*/ 	.byte	0x08
	.zero		1


	//   ....[4]....
        /*0150*/ 	.word	0x00000600
        /*0154*/ 	.word	0x000000ff
        /*0158*/ 	.word	0x00000010
        /*015c*/ 	.short	0x0100
        /*015e*/ 	.byte	0x08
	.zero		1


	//   ....[5]....
        /*0160*/ 	.word	0x00000610
        /*0164*/ 	.word	0x000000ff
        /*0168*/ 	.word	0x00000038
        /*016c*/ 	.short	0x0100
        /*016e*/ 	.byte	0x08
	.zero		1


	//   ....[6]....
        /*0170*/ 	.word	0x00000620
        /*0174*/ 	.word	0x000000ff
        /*0178*/ 	.word	0x00000018
        /*017c*/ 	.short	0x0100
        /*017e*/ 	.byte	0x08
	.zero		1


	//   ....[7]....
        /*0180*/ 	.word	0x00000630
        /*0184*/ 	.word	0x000000ff
        /*0188*/ 	.word	0x00000040
        /*018c*/ 	.short	0x0100
        /*018e*/ 	.byte	0x08
	.zero		1


	//   ....[8]....
        /*0190*/ 	.word	0x00000640
        /*0194*/ 	.word	0x000000ff
        /*0198*/ 	.word	0x00000020
        /*019c*/ 	.short	0x0100
        /*019e*/ 	.byte	0x08
	.zero		1


	//   ....[9]....
        /*01a0*/ 	.word	0x00000650
        /*01a4*/ 	.word	0x000000ff
        /*01a8*/ 	.word	0x00000048
        /*01ac*/ 	.short	0x0100
        /*01ae*/ 	.byte	0x08
	.zero		1


	//   ....[10]....
        /*01b0*/ 	.word	0x00000770
        /*01b4*/ 	.word	0x000000ff
        /*01b8*/ 	.word	0x00000050
        /*01bc*/ 	.short	0x0100
        /*01be*/ 	.byte	0x09
	.zero		1


	//   ....[11]....
        /*01c0*/ 	.word	0x00000780
        /*01c4*/ 	.word	0x000000ff
        /*01c8*/ 	.word	0x00000070
        /*01cc*/ 	.short	0x0100
        /*01ce*/ 	.byte	0x09
	.zero		1


	//   ....[12]....
        /*01d0*/ 	.word	0x00000790
        /*01d4*/ 	.word	0x000000ff
        /*01d8*/ 	.word	0x00000058
        /*01dc*/ 	.short	0x0100
        /*01de*/ 	.byte	0x09
	.zero		1


	//   ....[13]....
        /*01e0*/ 	.word	0x000007a0
        /*01e4*/ 	.word	0x000000ff
        /*01e8*/ 	.word	0x00000078
        /*01ec*/ 	.short	0x0100
        /*01ee*/ 	.byte	0x09
	.zero		1


	//   ....[14]....
        /*01f0*/ 	.word	0x000007b0
        /*01f4*/ 	.word	0x000000ff
        /*01f8*/ 	.word	0x00000060
        /*01fc*/ 	.short	0x0100
        /*01fe*/ 	.byte	0x09
	.zero		1


	//   ....[15]....
        /*0200*/ 	.word	0x000007c0
        /*0204*/ 	.word	0x000000ff
        /*0208*/ 	.word	0x00000080
        /*020c*/ 	.short	0x0100
        /*020e*/ 	.byte	0x09
	.zero		1


	//   ....[16]....
        /*0210*/ 	.word	0x000007d0
        /*0214*/ 	.word	0x000000ff
        /*0218*/ 	.word	0x00000068
        /*021c*/ 	.short	0x0100
        /*021e*/ 	.byte	0x09
	.zero		1


	//   ....[17]....
        /*0220*/ 	.word	0x000007e0
        /*0224*/ 	.word	0x000000ff
        /*0228*/ 	.word	0x00000088
        /*022c*/ 	.short	0x0100
        /*022e*/ 	.byte	0x09
	.zero		1


	//   ....[18]....
        /*0230*/ 	.word	0x000008c0
        /*0234*/ 	.word	0x000000ff
        /*0238*/ 	.word	0x00000090
        /*023c*/ 	.short	0x0100
        /*023e*/ 	.byte	0x08
	.zero		1


	//   ....[19]....
        /*0240*/ 	.word	0x000008d0
        /*0244*/ 	.word	0x000000ff
        /*0248*/ 	.word	0x00000098
        /*024c*/ 	.short	0x0100
        /*024e*/ 	.byte	0x08
	.zero		1


	//   ....[20]....
        /*0250*/ 	.word	0x00000a00
        /*0254*/ 	.word	0x000000ff
        /*0258*/ 	.word	0x000000a0
        /*025c*/ 	.short	0x0100
        /*025e*/ 	.byte	0x08
	.zero		1


	//   ....[21]....
        /*0260*/ 	.word	0x00000a10
        /*0264*/ 	.word	0x000000ff
        /*0268*/ 	.word	0x000000b0
        /*026c*/ 	.short	0x0100
        /*026e*/ 	.byte	0x08
	.zero		1


	//   ....[22]....
        /*0270*/ 	.word	0x00000a20
        /*0274*/ 	.word	0x000000ff
        /*0278*/ 	.word	0x000000a8
        /*027c*/ 	.short	0x0100
        /*027e*/ 	.byte	0x08
	.zero		1


	//   ....[23]....
        /*0280*/ 	.word	0x00000a30
        /*0284*/ 	.word	0x000000ff
        /*0288*/ 	.word	0x000000b8
        /*028c*/ 	.short	0x0100
        /*028e*/ 	.byte	0x08
	.zero		1


	//   ....[24]....
        /*0290*/ 	.word	0x00000b50
        /*0294*/ 	.word	0x000000ff
        /*0298*/ 	.word	0x000000c0
        /*029c*/ 	.short	0x0100
        /*029e*/ 	.byte	0x09
	.zero		1


	//   ....[25]....
        /*02a0*/ 	.word	0x00000b60
        /*02a4*/ 	.word	0x000000ff
        /*02a8*/ 	.word	0x000000d0
        /*02ac*/ 	.short	0x0100
        /*02ae*/ 	.byte	0x09
	.zero		1


	//   ....[26]....
        /*02b0*/ 	.word	0x00000b70
        /*02b4*/ 	.word	0x000000ff
        /*02b8*/ 	.word	0x000000c8
        /*02bc*/ 	.short	0x0100
        /*02be*/ 	.byte	0x09
	.zero		1


	//   ....[27]....
        /*02c0*/ 	.word	0x00000b80
        /*02c4*/ 	.word	0x000000ff
        /*02c8*/ 	.word	0x000000d8
        /*02cc*/ 	.short	0x0100
        /*02ce*/ 	.byte	0x09
	.zero		1


	//   ....[28]....
        /*02d0*/ 	.word	0x00000c70
        /*02d4*/ 	.word	0x000000ff
        /*02d8*/ 	.word	0x000000e0
        /*02dc*/ 	.short	0x0100
        /*02de*/ 	.byte	0x08
	.zero		1


	//   ....[29]....
        /*02e0*/ 	.word	0x00000c80
        /*02e4*/ 	.word	0x000000ff
        /*02e8*/ 	.word	0x000000f0
        /*02ec*/ 	.short	0x0100
        /*02ee*/ 	.byte	0x08
	.zero		1


	//   ....[30]....
        /*02f0*/ 	.word	0x00000c90
        /*02f4*/ 	.word	0x000000ff
        /*02f8*/ 	.word	0x000000e8
        /*02fc*/ 	.short	0x0100
        /*02fe*/ 	.byte	0x08
	.zero		1


	//   ....[31]....
        /*0300*/ 	.word	0x00000ca0
        /*0304*/ 	.word	0x000000ff
        /*0308*/ 	.word	0x000000f8
        /*030c*/ 	.short	0x0100
        /*030e*/ 	.byte	0x08
	.zero		1


	//   ....[32]....
        /*0310*/ 	.word	0x00000d90
        /*0314*/ 	.word	0x000000ff
        /*0318*/ 	.word	0x00000100
        /*031c*/ 	.short	0x0100
        /*031e*/ 	.byte	0x07
	.zero		1


	//   ....[33]....
        /*0320*/ 	.word	0x00001770
        /*0324*/ 	.word	0x00000003
        /*0328*/ 	.word	0x000000f0
        /*032c*/ 	.short	0x010a
        /*032e*/ 	.byte	0xff
	.zero		1


	//   ....[34]....
        /*0330*/ 	.word	0x000017a0
        /*0334*/ 	.word	0x00000003
        /*0338*/ 	.word	0x000000e0
        /*033c*/ 	.short	0x0101
        /*033e*/ 	.byte	0xff
	.zero		1


	//   ....[35]....
        /*0340*/ 	.word	0x000018a0
        /*0344*/ 	.word	0x000000ff
        /*0348*/ 	.word	0x00000028
        /*034c*/ 	.short	0x010a
        /*034e*/ 	.byte	0x08
	.zero		1


	//   ....[36]....
        /*0350*/ 	.word	0x00001960
        /*0354*/ 	.word	0x000000ff
        /*0358*/ 	.word	0x00000028
        /*035c*/ 	.short	0x010a
        /*035e*/ 	.byte	0x21
	.zero		1


	//   ....[37]....
        /*0360*/ 	.word	0x00001b20
        /*0364*/ 	.word	0x000000ff
        /*0368*/ 	.word	0x00000028
        /*036c*/ 	.short	0x010a
        /*036e*/ 	.byte	0x08
	.zero		1


	//   ....[38]....
        /*0370*/ 	.word	0x00001c20
        /*0374*/ 	.word	0x000000ff
        /*0378*/ 	.word	0x00000098
        /*037c*/ 	.short	0x0101
        /*037e*/ 	.byte	0x06
	.zero		1


	//   ....[39]....
        /*0380*/ 	.word	0x00001c30
        /*0384*/ 	.word	0x000000ff
        /*0388*/ 	.word	0x00000028
        /*038c*/ 	.short	0x010a
        /*038e*/ 	.byte	0x08
	.zero		1


	//   ....[40]....
        /*0390*/ 	.word	0x00001cb0
        /*0394*/ 	.word	0x000000ff
        /*0398*/ 	.word	0x00000028
        /*039c*/ 	.short	0x010a
        /*039e*/ 	.byte	0x11
	.zero		1


	//   ....[41]....
        /*03a0*/ 	.word	0x00001e40
        /*03a4*/ 	.word	0x000000ff
        /*03a8*/ 	.word	0x00000028
        /*03ac*/ 	.short	0x010a
        /*03ae*/ 	.byte	0x08
	.zero		1


	//   ....[42]....
        /*03b0*/ 	.word	0x00001f80
        /*03b4*/ 	.word	0x00000002
        /*03b8*/ 	.word	0x000000a0
        /*03bc*/ 	.short	0x010a
        /*03be*/ 	.byte	0xff
	.zero		1


	//   ....[43]....
        /*03c0*/ 	.word	0x00002040
        /*03c4*/ 	.word	0x00000002
        /*03c8*/ 	.word	0x00000000
        /*03cc*/ 	.short	0x0101
        /*03ce*/ 	.byte	0xff
	.zero		1


	//   ....[44]....
        /*03d0*/ 	.word	0x000025a0
        /*03d4*/ 	.word	0x000000ff
        /*03d8*/ 	.word	0x00000000
        /*03dc*/ 	.short	0x010a
        /*03de*/ 	.byte	0x04
	.zero		1


	//   ....[45]....
        /*03e0*/ 	.word	0x00002630
        /*03e4*/ 	.word	0x000000ff
        /*03e8*/ 	.word	0x00000000
        /*03ec*/ 	.short	0x010a
        /*03ee*/ 	.byte	0x04
	.zero		1


	//   ....[46]....
        /*03f0*/ 	.word	0x000026c0
        /*03f4*/ 	.word	0x000000ff
        /*03f8*/ 	.word	0x00000000
        /*03fc*/ 	.short	0x010a
        /*03fe*/ 	.byte	0x04
	.zero		1


	//   ....[47]....
        /*0400*/ 	.word	0x00002750
        /*0404*/ 	.word	0x000000ff
        /*0408*/ 	.word	0x00000000
        /*040c*/ 	.short	0x010a
        /*040e*/ 	.byte	0x04
	.zero		1


	//   ....[48]....
        /*0410*/ 	.word	0x000027f0
        /*0414*/ 	.word	0x00000000
        /*0418*/ 	.word	0x00000000
        /*041c*/ 	.short	0x010a
        /*041e*/ 	.byte	0xff
	.zero		1


	//   ....[49]....
        /*0420*/ 	.word	0x00002920
        /*0424*/ 	.word	0x00000000
        /*0428*/ 	.word	0x000000e0
        /*042c*/ 	.short	0x010a
        /*042e*/ 	.byte	0xff
	.zero		1


	//   ....[50]....
        /*0430*/ 	.word	0x00002990
        /*0434*/ 	.word	0x00000004
        /*0438*/ 	.word	0x00000000
        /*043c*/ 	.short	0x0101
        /*043e*/ 	.byte	0xff
	.zero		1


	//   ....[51]....
        /*0440*/ 	.word	0x000029b0
        /*0444*/ 	.word	0x000000ff
        /*0448*/ 	.word	0x000000b0
        /*044c*/ 	.short	0x010a
        /*044e*/ 	.byte	0x05
	.zero		1


	//   ....[52]....
        /*0450*/ 	.word	0x00002ad0
        /*0454*/ 	.word	0x00000000
        /*0458*/ 	.word	0x000000a0
        /*045c*/ 	.short	0x010a
        /*045e*/ 	.byte	0xff
	.zero		1


	//   ....[53]....
        /*0460*/ 	.word	0x00002bd0
        /*0464*/ 	.word	0x00000000
        /*0468*/ 	.word	0x00000000
        /*046c*/ 	.short	0x0101
        /*046e*/ 	.byte	0xff
	.zero		1


	//   ....[54]....
        /*0470*/ 	.word	0x00002c60
        /*0474*/ 	.word	0x000000ff
        /*0478*/ 	.word	0x000000b0
        /*047c*/ 	.short	0x0106
        /*047e*/ 	.byte	0x05
	.zero		1


	//   ....[55]....
        /*0480*/ 	.word	0x00002c80
        /*0484*/ 	.word	0x000000ff
        /*0488*/ 	.word	0x000000b0
        /*048c*/ 	.short	0x010a
        /*048e*/ 	.byte	0x05
	.zero		1


	//   ....[56]....
        /*0490*/ 	.word	0x00002d10
        /*0494*/ 	.word	0x000000ff
        /*0498*/ 	.word	0x000000b0
        /*049c*/ 	.short	0x0106
        /*049e*/ 	.byte	0x04
	.zero		1


	//   ....[57]....
        /*04a0*/ 	.word	0x00002d50
        /*04a4*/ 	.word	0x00000000
        /*04a8*/ 	.word	0x000000b0
        /*04ac*/ 	.short	0x010a
        /*04ae*/ 	.byte	0xff
	.zero		1


	//   ....[58]....
        /*04b0*/ 	.word	0x00002f90
        /*04b4*/ 	.word	0x000000ff
        /*04b8*/ 	.word	0x00000008
        /*04bc*/ 	.short	0x010a
        /*04be*/ 	.byte	0x06
	.zero		1


	//   ....[59]....
        /*04c0*/ 	.word	0x00002fb0
        /*04c4*/ 	.word	0x000000ff
        /*04c8*/ 	.word	0x00000008
        /*04cc*/ 	.short	0x010a
        /*04ce*/ 	.byte	0x06
	.zero		1


	//   ....[60]....
        /*04d0*/ 	.word	0x00003140
        /*04d4*/ 	.word	0x000000ff
        /*04d8*/ 	.word	0x00000008
        /*04dc*/ 	.short	0x010a
        /*04de*/ 	.byte	0x06
	.zero		1


	//   ....[61]....
        /*04e0*/ 	.word	0x00003160
        /*04e4*/ 	.word	0x000000ff
        /*04e8*/ 	.word	0x00000008
        /*04ec*/ 	.short	0x010a
        /*04ee*/ 	.byte	0x06
	.zero		1


	//   ....[62]....
        /*04f0*/ 	.word	0x00003220
        /*04f4*/ 	.word	0x000000ff
        /*04f8*/ 	.word	0x00000000
        /*04fc*/ 	.short	0x0101
        /*04fe*/ 	.byte	0x07
	.zero		1


	//   ....[63]....
        /*0500*/ 	.word	0x00003560
        /*0504*/ 	.word	0x00000000
        /*0508*/ 	.word	0x000000a0
        /*050c*/ 	.short	0x010a
        /*050e*/ 	.byte	0xff
	.zero		1


	//   ....[64]....
        /*0510*/ 	.word	0x00003620
        /*0514*/ 	.word	0x00000000
        /*0518*/ 	.word	0x00000000
        /*051c*/ 	.short	0x0101
        /*051e*/ 	.byte	0xff
	.zero		1


	//   ....[65]....
        /*0520*/ 	.word	0x000036e0
        /*0524*/ 	.word	0x000000ff
        /*0528*/ 	.word	0x00000000
        /*052c*/ 	.short	0x010a
        /*052e*/ 	.byte	0x08
	.zero		1


	//   ....[66]....
        /*0530*/ 	.word	0x000036f0
        /*0534*/ 	.word	0x000000ff
        /*0538*/ 	.word	0x000000d0
        /*053c*/ 	.short	0x010a
        /*053e*/ 	.byte	0x09
	.zero		1


	//   ....[67]....
        /*0540*/ 	.word	0x000037a0
        /*0544*/ 	.word	0x000000ff
        /*0548*/ 	.word	0x00000000
        /*054c*/ 	.short	0x010a
        /*054e*/ 	.byte	0x08
	.zero		1


	//   ....[68]....
        /*0550*/ 	.word	0x000038d0
        /*0554*/ 	.word	0x000000ff
        /*0558*/ 	.word	0x00000000
        /*055c*/ 	.short	0x010a
        /*055e*/ 	.byte	0x1e
	.zero		1


	//   ....[69]....
        /*0560*/ 	.word	0x00003bd0
        /*0564*/ 	.word	0x000000ff
        /*0568*/ 	.word	0x00000000
        /*056c*/ 	.short	0x010a
        /*056e*/ 	.byte	0x05
	.zero		1


	//   ....[70]....
        /*0570*/ 	.word	0x00003c70
        /*0574*/ 	.word	0x00000000
        /*0578*/ 	.word	0x00000000
        /*057c*/ 	.short	0x010a
        /*057e*/ 	.byte	0xff
	.zero		1


	//   ....[71]....
        /*0580*/ 	.word	0x00003cb0
        /*0584*/ 	.word	0x00000000
        /*0588*/ 	.word	0x00000000
        /*058c*/ 	.short	0x010a
        /*058e*/ 	.byte	0xff
	.zero		1


	//   ....[72]....
        /*0590*/ 	.word	0x00003d20
        /*0594*/ 	.word	0x000000ff
        /*0598*/ 	.word	0x00000000
        /*059c*/ 	.short	0x0101
        /*059e*/ 	.byte	0x05
	.zero		1


	//   ....[73]....
        /*05a0*/ 	.word	0x00003d60
        /*05a4*/ 	.word	0x000000ff
        /*05a8*/ 	.word	0x00000100
        /*05ac*/ 	.short	0x010a
        /*05ae*/ 	.byte	0x07
	.zero		1


	//   ....[74]....
        /*05b0*/ 	.word	0x00003db0
        /*05b4*/ 	.word	0x000000ff
        /*05b8*/ 	.word	0x00000000
        /*05bc*/ 	.short	0x0101
        /*05be*/ 	.byte	0x05
	.zero		1


	//   ....[75]....
        /*05c0*/ 	.word	0x00004200
        /*05c4*/ 	.word	0x00000000
        /*05c8*/ 	.word	0x000000a0
        /*05cc*/ 	.short	0x010a
        /*05ce*/ 	.byte	0xff
	.zero		1


	//   ....[76]....
        /*05d0*/ 	.word	0x000042c0
        /*05d4*/ 	.word	0x00000000
        /*05d8*/ 	.word	0x00000000
        /*05dc*/ 	.short	0x0101
        /*05de*/ 	.byte	0xff
	.zero		1


	//   ....[77]....
        /*05e0*/ 	.word	0x000045e0
        /*05e4*/ 	.word	0x000000ff
        /*05e8*/ 	.word	0x00000098
        /*05ec*/ 	.short	0x010a
        /*05ee*/ 	.byte	0x07
	.zero		1


	//   ....[78]....
        /*05f0*/ 	.word	0x000047d0
        /*05f4*/ 	.word	0x000000ff
        /*05f8*/ 	.word	0x00000070
        /*05fc*/ 	.short	0x010a
        /*05fe*/ 	.byte	0x07
	.zero		1


	//   ....[79]....
        /*0600*/ 	.word	0x00004940
        /*0604*/ 	.word	0x000000ff
        /*0608*/ 	.word	0x00000050
        /*060c*/ 	.short	0x010b
        /*060e*/ 	.byte	0x07
	.zero		1


	//   ....[80]....
        /*0610*/ 	.word	0x00004950
        /*0614*/ 	.word	0x000000ff
        /*0618*/ 	.word	0x00000000
        /*061c*/ 	.short	0x0101
        /*061e*/ 	.byte	0x08
	.zero		1


	//   ....[81]....
        /*0620*/ 	.word	0x00004970
        /*0624*/ 	.word	0x000000ff
        /*0628*/ 	.word	0x00000078
        /*062c*/ 	.short	0x010a
        /*062e*/ 	.byte	0x07
	.zero		1


	//   ....[82]....
        /*0630*/ 	.word	0x00004ad0
        /*0634*/ 	.word	0x000000ff
        /*0638*/ 	.word	0x00000058
        /*063c*/ 	.short	0x010b
        /*063e*/ 	.byte	0x07
	.zero		1


	//   ....[83]....
        /*0640*/ 	.word	0x00004ae0
        /*0644*/ 	.word	0x000000ff
        /*0648*/ 	.word	0x00000000
        /*064c*/ 	.short	0x0101
        /*064e*/ 	.byte	0x08
	.zero		1


	//   ....[84]....
        /*0650*/ 	.word	0x00004af0
        /*0654*/ 	.word	0x000000ff
        /*0658*/ 	.word	0x00000080
        /*065c*/ 	.short	0x010a
        /*065e*/ 	.byte	0x07
	.zero		1


	//   ....[85]....
        /*0660*/ 	.word	0x00004c90
        /*0664*/ 	.word	0x000000ff
        /*0668*/ 	.word	0x00000060
        /*066c*/ 	.short	0x010b
        /*066e*/ 	.byte	0x07
	.zero		1


	//   ....[86]....
        /*0670*/ 	.word	0x00004d00
        /*0674*/ 	.word	0x000000ff
        /*0678*/ 	.word	0x00000000
        /*067c*/ 	.short	0x0101
        /*067e*/ 	.byte	0x08
	.zero		1


	//   ....[87]....
        /*0680*/ 	.word	0x00004d30
        /*0684*/ 	.word	0x000000ff
        /*0688*/ 	.word	0x00000088
        /*068c*/ 	.short	0x010a
        /*068e*/ 	.byte	0x07
	.zero		1


	//   ....[88]....
        /*0690*/ 	.word	0x00004f40
        /*0694*/ 	.word	0x000000ff
        /*0698*/ 	.word	0x00000068
        /*069c*/ 	.short	0x010b
        /*069e*/ 	.byte	0x07
	.zero		1


	//   ....[89]....
        /*06a0*/ 	.word	0x00004f60
        /*06a4*/ 	.word	0x000000ff
        /*06a8*/ 	.word	0x00000000
        /*06ac*/ 	.short	0x0101
        /*06ae*/ 	.byte	0x0d
	.zero		1


	//   ....[90]....
        /*06b0*/ 	.word	0x00004f90
        /*06b4*/ 	.word	0x000000ff
        /*06b8*/ 	.word	0x00000070
        /*06bc*/ 	.short	0x010a
        /*06be*/ 	.byte	0x07
	.zero		1


	//   ....[91]....
        /*06c0*/ 	.word	0x00004fb0
        /*06c4*/ 	.word	0x000000ff
        /*06c8*/ 	.word	0x00000078
        /*06cc*/ 	.short	0x010a
        /*06ce*/ 	.byte	0x07
	.zero		1


	//   ....[92]....
        /*06d0*/ 	.word	0x00004fd0
        /*06d4*/ 	.word	0x000000ff
        /*06d8*/ 	.word	0x00000080
        /*06dc*/ 	.short	0x010a
        /*06de*/ 	.byte	0x07
	.zero		1


	//   ....[93]....
        /*06e0*/ 	.word	0x00005010
        /*06e4*/ 	.word	0x00000000
        /*06e8*/ 	.word	0x00000088
        /*06ec*/ 	.short	0x010a
        /*06ee*/ 	.byte	0xff
	.zero		1


	//   ....[94]....
        /*06f0*/ 	.word	0x000052c0
        /*06f4*/ 	.word	0x00000000
        /*06f8*/ 	.word	0x000000a0
        /*06fc*/ 	.short	0x010a
        /*06fe*/ 	.byte	0xff
	.zero		1


	//   ....[95]....
        /*0700*/ 	.word	0x00005380
        /*0704*/ 	.word	0x00000000
        /*0708*/ 	.word	0x00000000
        /*070c*/ 	.short	0x0101
        /*070e*/ 	.byte	0xff
	.zero		1


	//   ....[96]....
        /*0710*/ 	.word	0x00005f20
        /*0714*/ 	.word	0x000000ff
        /*0718*/ 	.word	0x00000050
        /*071c*/ 	.short	0x010a
        /*071e*/ 	.byte	0x04
	.zero		1


	//   ....[97]....
        /*0720*/ 	.word	0x00005f60
        /*0724*/ 	.word	0x00000005
        /*0728*/ 	.word	0x000000c0
        /*072c*/ 	.short	0x010a
        /*072e*/ 	.byte	0xff
	.zero		1


	//   ....[98]....
        /*0730*/ 	.word	0x00006160
        /*0734*/ 	.word	0x00000003
        /*0738*/ 	.word	0x00000050
        /*073c*/ 	.short	0x010a
        /*073e*/ 	.byte	0xff
	.zero		1


	//   ....[99]....
        /*0740*/ 	.word	0x00006370
        /*0744*/ 	.word	0x0000007c
        /*0748*/ 	.word	0x000000c0
        /*074c*/ 	.short	0x010a
        /*074e*/ 	.byte	0xff
	.zero		1


	//   ....[100]....
        /*0750*/ 	.word	0x00007180
        /*0754*/ 	.word	0x0000007c
        /*0758*/ 	.word	0x00000000
        /*075c*/ 	.short	0x0101
        /*075e*/ 	.byte	0xff
	.zero		1


	//   ....[101]....
        /*0760*/ 	.word	0x0000d820
        /*0764*/ 	.word	0x00000000
        /*0768*/ 	.word	0x00000000
        /*076c*/ 	.short	0x0101
        /*076e*/ 	.byte	0xff
	.zero		1


	//   ....[102]....
        /*0770*/ 	.word	0x0000d8a0
        /*0774*/ 	.word	0x00000003
        /*0778*/ 	.word	0x00000050
        /*077c*/ 	.short	0x010a
        /*077e*/ 	.byte	0xff
	.zero		1


	//   ....[103]....
        /*0780*/ 	.word	0x0000db00
        /*0784*/ 	.word	0x00000000
        /*0788*/ 	.word	0x00000000
        /*078c*/ 	.short	0x0101
        /*078e*/ 	.byte	0xff
	.zero		1


	//   ....[104]....
        /*0790*/ 	.word	0x0000db20
        /*0794*/ 	.word	0x00000003
        /*0798*/ 	.word	0x000000f0
        /*079c*/ 	.short	0x010a
        /*079e*/ 	.byte	0xff
	.zero		1


	//   ....[105]....
        /*07a0*/ 	.word	0x0000db80
        /*07a4*/ 	.word	0x00000002
        /*07a8*/ 	.word	0x00000028
        /*07ac*/ 	.short	0x010a
        /*07ae*/ 	.byte	0xff
	.zero		1


	//   ....[106]....
        /*07b0*/ 	.word	0x0000dbe0
        /*07b4*/ 	.word	0x00000002
        /*07b8*/ 	.word	0x00000028
        /*07bc*/ 	.short	0x010a
        /*07be*/ 	.byte	0xff
	.zero		1


	//   ....[107]....
        /*07c0*/ 	.word	0x0000dc30
        /*07c4*/ 	.word	0x00000002
        /*07c8*/ 	.word	0x000000a0
        /*07cc*/ 	.short	0x010a
        /*07ce*/ 	.byte	0xff
	.zero		1


	//   ....[108]....
        /*07d0*/ 	.word	0x0000dc90
        /*07d4*/ 	.word	0x00000000
        /*07d8*/ 	.word	0x00000000
        /*07dc*/ 	.short	0x010a
        /*07de*/ 	.byte	0xff
	.zero		1


	//   ....[109]....
        /*07e0*/ 	.word	0x0000dcf0
        /*07e4*/ 	.word	0x00000000
        /*07e8*/ 	.word	0x00000000
        /*07ec*/ 	.short	0x010a
        /*07ee*/ 	.byte	0xff
	.zero		1


	//   ....[110]....
        /*07f0*/ 	.word	0x0000dd50
        /*07f4*/ 	.word	0x00000000
        /*07f8*/ 	.word	0x00000000
        /*07fc*/ 	.short	0x010a
        /*07fe*/ 	.byte	0xff
	.zero		1


	//   ....[111]....
        /*0800*/ 	.word	0x0000ddb0
        /*0804*/ 	.word	0x00000000
        /*0808*/ 	.word	0x00000000
        /*080c*/ 	.short	0x010a
        /*080e*/ 	.byte	0xff
	.zero		1


	//   ....[112]....
        /*0810*/ 	.word	0x0000de00
        /*0814*/ 	.word	0x00000000
        /*0818*/ 	.word	0x000000e0
        /*081c*/ 	.short	0x010a
        /*081e*/ 	.byte	0xff
	.zero		1


	//   ....[113]....
        /*0820*/ 	.word	0x0000de60
        /*0824*/ 	.word	0x00000000
        /*0828*/ 	.word	0x000000b0
        /*082c*/ 	.short	0x010a
        /*082e*/ 	.byte	0xff
	.zero		1


	//   ....[114]....
        /*0830*/ 	.word	0x0000deb0
        /*0834*/ 	.word	0x00000000
        /*0838*/ 	.word	0x000000a0
        /*083c*/ 	.short	0x010a
        /*083e*/ 	.byte	0xff
	.zero		1


	//   ....[115]....
        /*0840*/ 	.word	0x0000df10
        /*0844*/ 	.word	0x00000000
        /*0848*/ 	.word	0x000000b0
        /*084c*/ 	.short	0x010a
        /*084e*/ 	.byte	0xff
	.zero		1


	//   ....[116]....
        /*0850*/ 	.word	0x0000df70
        /*0854*/ 	.word	0x00000004
        /*0858*/ 	.word	0x00000008
        /*085c*/ 	.short	0x010a
        /*085e*/ 	.byte	0xff
	.zero		1


	//   ....[117]....
        /*0860*/ 	.word	0x0000e050
        /*0864*/ 	.word	0x00000002
        /*0868*/ 	.word	0x00000008
        /*086c*/ 	.short	0x010a
        /*086e*/ 	.byte	0xff
	.zero		1


	//   ....[118]....
        /*0870*/ 	.word	0x0000e0a0
        /*0874*/ 	.word	0x00000000
        /*0878*/ 	.word	0x000000a0
        /*087c*/ 	.short	0x010a
        /*087e*/ 	.byte	0xff
	.zero		1


	//   ....[119]....
        /*0880*/ 	.word	0x0000e100
        /*0884*/ 	.word	0x00000000
        /*0888*/ 	.word	0x000000d0
        /*088c*/ 	.short	0x010a
        /*088e*/ 	.byte	0xff
	.zero		1


	//   ....[120]....
        /*0890*/ 	.word	0x0000e160
        /*0894*/ 	.word	0x00000000
        /*0898*/ 	.word	0x00000000
        /*089c*/ 	.short	0x010a
        /*089e*/ 	.byte	0xff
	.zero		1


	//   ....[121]....
        /*08a0*/ 	.word	0x0000e1c0
        /*08a4*/ 	.word	0x00000000
        /*08a8*/ 	.word	0x00000000
        /*08ac*/ 	.short	0x010a
        /*08ae*/ 	.byte	0xff
	.zero		1


	//   ....[122]....
        /*08b0*/ 	.word	0x0000e220
        /*08b4*/ 	.word	0x00000000
        /*08b8*/ 	.word	0x00000100
        /*08bc*/ 	.short	0x010a
        /*08be*/ 	.byte	0xff
	.zero		1


	//   ....[123]....
        /*08c0*/ 	.word	0x0000e270
        /*08c4*/ 	.word	0x00000000
        /*08c8*/ 	.word	0x000000a0
        /*08cc*/ 	.short	0x010a
        /*08ce*/ 	.byte	0xff
	.zero		1


	//   ....[124]....
        /*08d0*/ 	.word	0x0000e2d0
        /*08d4*/ 	.word	0x00000000
        /*08d8*/ 	.word	0x00000098
        /*08dc*/ 	.short	0x010a
        /*08de*/ 	.byte	0xff
	.zero		1


	//   ....[125]....
        /*08e0*/ 	.word	0x0000e330
        /*08e4*/ 	.word	0x00000003
        /*08e8*/ 	.word	0x00000070
        /*08ec*/ 	.short	0x010a
        /*08ee*/ 	.byte	0xff
	.zero		1


	//   ....[126]....
        /*08f0*/ 	.word	0x0000e390
        /*08f4*/ 	.word	0x00000003
        /*08f8*/ 	.word	0x00000078
        /*08fc*/ 	.short	0x010a
        /*08fe*/ 	.byte	0xff
	.zero		1


	//   ....[127]....
        /*0900*/ 	.word	0x0000e3f0
        /*0904*/ 	.word	0x00000003
        /*0908*/ 	.word	0x00000080
        /*090c*/ 	.short	0x010a
        /*090e*/ 	.byte	0xff
	.zero		1


	//   ....[128]....
        /*0910*/ 	.word	0x0000e450
        /*0914*/ 	.word	0x00000003
        /*0918*/ 	.word	0x00000088
        /*091c*/ 	.short	0x010a
        /*091e*/ 	.byte	0xff
	.zero		1


	//   ....[129]....
        /*0920*/ 	.word	0x0000e4b0
        /*0924*/ 	.word	0x00000000
        /*0928*/ 	.word	0x00000070
        /*092c*/ 	.short	0x010a
        /*092e*/ 	.byte	0xff
	.zero		1


	//   ....[130]....
        /*0930*/ 	.word	0x0000e510
        /*0934*/ 	.word	0x00000000
        /*0938*/ 	.word	0x00000078
        /*093c*/ 	.short	0x010a
        /*093e*/ 	.byte	0xff
	.zero		1


	//   ....[131]....
        /*0940*/ 	.word	0x0000e570
        /*0944*/ 	.word	0x00000000
        /*0948*/ 	.word	0x00000080
        /*094c*/ 	.short	0x010a
        /*094e*/ 	.byte	0xff
	.zero		1


	//   ....[132]....
        /*0950*/ 	.word	0x0000e5c0
        /*0954*/ 	.word	0x00000000
        /*0958*/ 	.word	0x000000a0
        /*095c*/ 	.short	0x010a
        /*095e*/ 	.byte	0xff
	.zero		1


	//   ....[133]....
        /*0960*/ 	.word	0x0000e610
        /*0964*/ 	.word	0x00000003
        /*0968*/ 	.word	0x00000050
        /*096c*/ 	.short	0x010a
        /*096e*/ 	.byte	0xff
	.zero		1


	//   ....[134]....
        /*0970*/ 	.word	0x0000e660
        /*0974*/ 	.word	0x0000007c
        /*0978*/ 	.word	0x000000c0
        /*097c*/ 	.short	0x010a
        /*097e*/ 	.byte	0xff
	.zero		1


	//----- nvinfo : EIATTR_NUM_MBARRIERS
	.align		4
.L_49:
        /*0980*/ 	.byte	0x03, 0x38
        /*0982*/ 	.short	0x0021


	//----- nvinfo : EIATTR_EXIT_INSTR_OFFSETS
	.align		4
        /*0984*/ 	.byte	0x04, 0x1c
        /*0986*/ 	.short	(.L_51 - .L_50)


	//   ....[0]....
.L_50:
        /*0988*/ 	.word	0x00002820


	//   ....[1]....
        /*098c*/ 	.word	0x00002d20


	//   ....[2]....
        /*0990*/ 	.word	0x00002d80


	//   ....[3]....
        /*0994*/ 	.word	0x00003fe0


	//   ....[4]....
        /*0998*/ 	.word	0x00005040


	//   ....[5]....
        /*099c*/ 	.word	0x00005080


	//   ....[6]....
        /*09a0*/ 	.word	0x0000d9e0


	//   ....[7]....
        /*09a4*/ 	.word	0x0000da60


	//   ....[8]....
        /*09a8*/ 	.word	0x0000da90


	//   ....[9]....
        /*09ac*/ 	.word	0x0000db10


	//----- nvinfo : EIATTR_MAX_THREADS
	.align		4
.L_51:
        /*09b0*/ 	.byte	0x04, 0x05
        /*09b2*/ 	.short	(.L_53 - .L_52)
.L_52:
        /*09b4*/ 	.word	0x00000100
        /*09b8*/ 	.word	0x00000001
        /*09bc*/ 	.word	0x00000001


	//----- nvinfo : EIATTR_CRS_STACK_SIZE
	.align		4
.L_53:
        /*09c0*/ 	.byte	0x04, 0x1e
        /*09c2*/ 	.short	(.L_55 - .L_54)
.L_54:
        /*09c4*/ 	.word	0x00000000


	//----- nvinfo : EIATTR_CBANK_PARAM_SIZE
	.align		4
.L_55:
        /*09c8*/ 	.byte	0x03, 0x19
        /*09ca*/ 	.short	0x0800


	//----- nvinfo : EIATTR_PARAM_CBANK
	.align		4
        /*09cc*/ 	.byte	0x04, 0x0a
        /*09ce*/ 	.short	(.L_57 - .L_56)
	.align		4
.L_56:
        /*09d0*/ 	.word	index@(.nv.constant0._ZN7cutlass13device_kernelINS_4gemm6kernel13GemmUniversalIN4cute5tupleIJiiiiEEENS1_10collective13CollectiveMmaINS1_35MainloopSm100TmaUmmaWarpSpecializedILi5ELi2ELi2ENS5_IJNS4_1CILi2EEENSA_ILi1EEESC_EEEEENS5_IJNSA_ILi256EEESF_NSA_ILi64EEEEEENS_10bfloat16_tENS5_IJlSC_lEEESI_SJ_NS4_8TiledMMAINS4_8MMA_AtomIJNS4_26SM100_MMA_F16BF16_2x1SM_SSISI_SI_fLi256ELi256ELNS4_4UMMA5MajorE0ELSO_0ELNSN_7ScaleInE0ELSP_0EEEEEENS4_6LayoutINS5_IJSC_SC_SC_EEENS5_IJNSA_ILi0EEESU_SU_EEEEENS5_IJNS4_10UnderscoreESX_SX_EEEEENS4_18SM100_TMA_2SM_LOADENS4_14ComposedLayoutINS4_7SwizzleILi3ELi4ELi3EEENS4_18smem_ptr_flag_bitsILi16EEENSS_INS5_IJNSA_ILi8EEESG_EEENS5_IJSG_SC_EEEEEEEvNS4_8identityES10_S1A_vS1B_EENS_8epilogue10collective18CollectiveEpilogueINS1D_23Sm100TmaWarpSpecializedILi4ELi2ELi64ELb1ELb0EEEJNS5_IJNSA_ILi128EEESF_SG_EEENS5_IJNSS_IS1I_SC_EENSS_ISG_SC_EEEEESI_SJ_SI_SJ_NS1D_6fusion15FusionCallbacksIS1H_NS1N_13LinCombEltActINS1D_6thread7SigmoidESI_fSI_fLNS_15FloatRoundStyleE2EEES1J_S1M_JEEENS4_5SM1004TMEM4LOAD26SM100_TMEM_LOAD_32dp32b64xENS4_13SM90_TMA_LOADES1A_NS4_39AutoVectorizingCopyWithAssumedAlignmentILi128EEENS4_14SM90_TMA_STOREES1A_S21_S21_EEEvvEEEEvNT_6ParamsE)
        /*09d4*/ 	.short	0x0380
        /*09d6*/ 	.short	0x0800


	//----- nvinfo : EIATTR_SW_WAR
	.align		4
.L_57:
        /*09d8*/ 	.byte	0x04, 0x36
        /*09da*/ 	.short	(.L_59 - .L_58)
.L_58:
        /*09dc*/ 	.word	0x00000008
.L_59:


//--------------------- .nv.callgraph             --------------------------
	.section	.nv.callgraph,"",@"SHT_CUDA_CALLGRAPH"
	.align	4
	.sectionentsize	8
	.align		4
        /*0000*/ 	.word	0x00000000
	.align		4
        /*0004*/ 	.word	0xffffffff
	.align		4
        /*0008*/ 	.word	index@(_ZN7cutlass13device_kernelINS_4gemm6kernel13GemmUniversalIN4cute5tupleIJiiiiEEENS1_10collective13CollectiveMmaINS1_35MainloopSm100TmaUmmaWarpSpecializedILi5ELi2ELi2ENS5_IJNS4_1CILi2EEENSA_ILi1EEESC_EEEEENS5_IJNSA_ILi256EEESF_NSA_ILi64EEEEEENS_10bfloat16_tENS5_IJlSC_lEEESI_SJ_NS4_8TiledMMAINS4_8MMA_AtomIJNS4_26SM100_MMA_F16BF16_2x1SM_SSISI_SI_fLi256ELi256ELNS4_4UMMA5MajorE0ELSO_0ELNSN_7ScaleInE0ELSP_0EEEEEENS4_6LayoutINS5_IJSC_SC_SC_EEENS5_IJNSA_ILi0EEESU_SU_EEEEENS5_IJNS4_10UnderscoreESX_SX_EEEEENS4_18SM100_TMA_2SM_LOADENS4_14ComposedLayoutINS4_7SwizzleILi3ELi4ELi3EEENS4_18smem_ptr_flag_bitsILi16EEENSS_INS5_IJNSA_ILi8EEESG_EEENS5_IJSG_SC_EEEEEEEvNS4_8identityES10_S1A_vS1B_EENS_8epilogue10collective18CollectiveEpilogueINS1D_23Sm100TmaWarpSpecializedILi4ELi2ELi64ELb1ELb0EEEJNS5_IJNSA_ILi128EEESF_SG_EEENS5_IJNSS_IS1I_SC_EENSS_ISG_SC_EEEEESI_SJ_SI_SJ_NS1D_6fusion15FusionCallbacksIS1H_NS1N_13LinCombEltActINS1D_6thread7SigmoidESI_fSI_fLNS_15FloatRoundStyleE2EEES1J_S1M_JEEENS4_5SM1004TMEM4LOAD26SM100_TMEM_LOAD_32dp32b64xENS4_13SM90_TMA_LOADES1A_NS4_39AutoVectorizingCopyWithAssumedAlignmentILi128EEENS4_14SM90_TMA_STOREES1A_S21_S21_EEEvvEEEEvNT_6ParamsE)
	.align		4
        /*000c*/ 	.word	index@(__assertfail)
	.align		4
        /*0010*/ 	.word	0x00000000
	.align		4
        /*0014*/ 	.word	0xfffffffe
	.align		4
        /*0018*/ 	.word	0x00000000
	.align		4
        /*001c*/ 	.word	0xfffffffd
	.align		4
        /*0020*/ 	.word	0x00000000
	.align		4
        /*0024*/ 	.word	0xfffffffc


//--------------------- .nv.constant4             --------------------------
	.section	.nv.constant4,"a",@progbits
	.align	8
	.align		8
.nv.constant4:
        /*0000*/ 	.dword	__assertfail
	.align		8
        /*0008*/ 	.dword	__unnamed_1
	.align		8
        /*0010*/ 	.dword	__unnamed_2
	.align		8
        /*0018*/ 	.dword	_ZN39_INTERNAL_9be7fd41_4_k_cu_851c1007_29574cuda3std3__45__cpo5beginE
	.align		8
        /*0020*/ 	.dword	_ZN39_INTERNAL_9be7fd41_4_k_cu_851c1007_29574cuda3std3__45__cpo3endE
	.align		8
        /*0028*/ 	.dword	_ZN39_INTERNAL_9be7fd41_4_k_cu_851c1007_29574cuda3std3__45__cpo6cbeginE
	.align		8
        /*0030*/ 	.dword	_ZN39_INTERNAL_9be7fd41_4_k_cu_851c1007_29574cuda3std3__45__cpo4cendE
	.align		8
        /*0038*/ 	.dword	_ZN39_INTERNAL_9be7fd41_4_k_cu_851c1007_29574cuda3std3__441_GLOBAL__N__9be7fd41_4_k_cu_851c1007_29576ignoreE
	.align		8
        /*0040*/ 	.dword	_ZN39_INTERNAL_9be7fd41_4_k_cu_851c1007_29574cuda3std3__419piecewise_constructE
	.align		8
        /*0048*/ 	.dword	_ZN39_INTERNAL_9be7fd41_4_k_cu_851c1007_29574cuda3std3__48in_placeE
	.align		8
        /*0050*/ 	.dword	_ZN39_INTERNAL_9be7fd41_4_k_cu_851c1007_29574cuda3std6ranges3__45__cpo4swapE
	.align		8
        /*0058*/ 	.dword	_ZN39_INTERNAL_9be7fd41_4_k_cu_851c1007_29574cuda3std6ranges3__45__cpo9iter_moveE
	.align		8
        /*0060*/ 	.dword	_ZN39_INTERNAL_9be7fd41_4_k_cu_851c1007_29574cute7productE
	.align		8
        /*0068*/ 	.dword	_ZN39_INTERNAL_9be7fd41_4_k_cu_851c1007_29574cute1_E
	.align		8
        /*0070*/ 	.dword	$str$25
	.align		8
        /*0078*/ 	.dword	$str$26
	.align		8
        /*0080*/ 	.dword	$str$27
	.align		8
        /*0088*/ 	.dword	$str$28


//--------------------- .text._ZN7cutlass13device_kernelINS_4gemm6kernel13GemmUniversalIN4cute5tupleIJiiiiEEENS1_10collective13CollectiveMmaINS1_35MainloopSm100TmaUmmaWarpSpecializedILi5ELi2ELi2ENS5_IJNS4_1CILi2EEENSA_ILi1EEESC_EEEEENS5_IJNSA_ILi256EEESF_NSA_ILi64EEEEEENS_10bfloat16_tENS5_IJlSC_lEEESI_SJ_NS4_8TiledMMAINS4_8MMA_AtomIJNS4_26SM100_MMA_F16BF16_2x1SM_SSISI_SI_fLi256ELi256ELNS4_4UMMA5MajorE0ELSO_0ELNSN_7ScaleInE0ELSP_0EEEEEENS4_6LayoutINS5_IJSC_SC_SC_EEENS5_IJNSA_ILi0EEESU_SU_EEEEENS5_IJNS4_10UnderscoreESX_SX_EEEEENS4_18SM100_TMA_2SM_LOADENS4_14ComposedLayoutINS4_7SwizzleILi3ELi4ELi3EEENS4_18smem_ptr_flag_bitsILi16EEENSS_INS5_IJNSA_ILi8EEESG_EEENS5_IJSG_SC_EEEEEEEvNS4_8identityES10_S1A_vS1B_EENS_8epilogue10collective18CollectiveEpilogueINS1D_23Sm100TmaWarpSpecializedILi4ELi2ELi64ELb1ELb0EEEJNS5_IJNSA_ILi128EEESF_SG_EEENS5_IJNSS_IS1I_SC_EENSS_ISG_SC_EEEEESI_SJ_SI_SJ_NS1D_6fusion15FusionCallbacksIS1H_NS1N_13LinCombEltActINS1D_6thread7SigmoidESI_fSI_fLNS_15FloatRoundStyleE2EEES1J_S1M_JEEENS4_5SM1004TMEM4LOAD26SM100_TMEM_LOAD_32dp32b64xENS4_13SM90_TMA_LOADES1A_NS4_39AutoVectorizingCopyWithAssumedAlignmentILi128EEENS4_14SM90_TMA_STOREES1A_S21_S21_EEEvvEEEEvNT_6ParamsE --------------------------
	.section	.text._ZN7cutlass13device_kernelINS_4gemm6kernel13GemmUniversalIN4cute5tupleIJiiiiEEENS1_10collective13CollectiveMmaINS1_35MainloopSm100TmaUmmaWarpSpecializedILi5ELi2ELi2ENS5_IJNS4_1CILi2EEENSA_ILi1EEESC_EEEEENS5_IJNSA_ILi256EEESF_NSA_ILi64EEEEEENS_10bfloat16_tENS5_IJlSC_lEEESI_SJ_NS4_8TiledMMAINS4_8MMA_AtomIJNS4_26SM100_MMA_F16BF16_2x1SM_SSISI_SI_fLi256ELi256ELNS4_4UMMA5MajorE0ELSO_0ELNSN_7ScaleInE0ELSP_0EEEEEENS4_6LayoutINS5_IJSC_SC_SC_EEENS5_IJNSA_ILi0EEESU_SU_EEEEENS5_IJNS4_10UnderscoreESX_SX_EEEEENS4_18SM100_TMA_2SM_LOADENS4_14ComposedLayoutINS4_7SwizzleILi3ELi4ELi3EEENS4_18smem_ptr_flag_bitsILi16EEENSS_INS5_IJNSA_ILi8EEESG_EEENS5_IJSG_SC_EEEEEEEvNS4_8identityES10_S1A_vS1B_EENS_8epilogue10collective18CollectiveEpilogueINS1D_23Sm100TmaWarpSpecializedILi4ELi2ELi64ELb1ELb0EEEJNS5_IJNSA_ILi128EEESF_SG_EEENS5_IJNSS_IS1I_SC_EENSS_ISG_SC_EEEEESI_SJ_SI_SJ_NS1D_6fusion15FusionCallbacksIS1H_NS1N_13LinCombEltActINS1D_6thread7SigmoidESI_fSI_fLNS_15FloatRoundStyleE2EEES1J_S1M_JEEENS4_5SM1004TMEM4LOAD26SM100_TMEM_LOAD_32dp32b64xENS4_13SM90_TMA_LOADES1A_NS4_39AutoVectorizingCopyWithAssumedAlignmentILi128EEENS4_14SM90_TMA_STOREES1A_S21_S21_EEEvvEEEEvNT_6ParamsE,"ax",@progbits
	.align	128
.text._ZN7cutlass13device_kernelINS_4gemm6kernel13GemmUniversalIN4cute5tupleIJiiiiEEENS1_10collective13CollectiveMmaINS1_35MainloopSm100TmaUmmaWarpSpecializedILi5ELi2ELi2ENS5_IJNS4_1CILi2EEENSA_ILi1EEESC_EEEEENS5_IJNSA_ILi256EEESF_NSA_ILi64EEEEEENS_10bfloat16_tENS5_IJlSC_lEEESI_SJ_NS4_8TiledMMAINS4_8MMA_AtomIJNS4_26SM100_MMA_F16BF16_2x1SM_SSISI_SI_fLi256ELi256ELNS4_4UMMA5MajorE0ELSO_0ELNSN_7ScaleInE0ELSP_0EEEEEENS4_6LayoutINS5_IJSC_SC_SC_EEENS5_IJNSA_ILi0EEESU_SU_EEEEENS5_IJNS4_10UnderscoreESX_SX_EEEEENS4_18SM100_TMA_2SM_LOADENS4_14ComposedLayoutINS4_7SwizzleILi3ELi4ELi3EEENS4_18smem_ptr_flag_bitsILi16EEENSS_INS5_IJNSA_ILi8EEESG_EEENS5_IJSG_SC_EEEEEEEvNS4_8identityES10_S1A_vS1B_EENS_8epilogue10collective18CollectiveEpilogueINS1D_23Sm100TmaWarpSpecializedILi4ELi2ELi64ELb1ELb0EEEJNS5_IJNSA_ILi128EEESF_SG_EEENS5_IJNSS_IS1I_SC_EENSS_ISG_SC_EEEEESI_SJ_SI_SJ_NS1D_6fusion15FusionCallbacksIS1H_NS1N_13LinCombEltActINS1D_6thread7SigmoidESI_fSI_fLNS_15FloatRoundStyleE2EEES1J_S1M_JEEENS4_5SM1004TMEM4LOAD26SM100_TMEM_LOAD_32dp32b64xENS4_13SM90_TMA_LOADES1A_NS4_39AutoVectorizingCopyWithAssumedAlignmentILi128EEENS4_14SM90_TMA_STOREES1A_S21_S21_EEEvvEEEEvNT_6ParamsE:
        .type           _ZN7cutlass13device_kernelINS_4gemm6kernel13GemmUniversalIN4cute5tupleIJiiiiEEENS1_10collective13CollectiveMmaINS1_35MainloopSm100TmaUmmaWarpSpecializedILi5ELi2ELi2ENS5_IJNS4_1CILi2EEENSA_ILi1EEESC_EEEEENS5_IJNSA_ILi256EEESF_NSA_ILi64EEEEEENS_10bfloat16_tENS5_IJlSC_lEEESI_SJ_NS4_8TiledMMAINS4_8MMA_AtomIJNS4_26SM100_MMA_F16BF16_2x1SM_SSISI_SI_fLi256ELi256ELNS4_4UMMA5MajorE0ELSO_0ELNSN_7ScaleInE0ELSP_0EEEEEENS4_6LayoutINS5_IJSC_SC_SC_EEENS5_IJNSA_ILi0EEESU_SU_EEEEENS5_IJNS4_10UnderscoreESX_SX_EEEEENS4_18SM100_TMA_2SM_LOADENS4_14ComposedLayoutINS4_7SwizzleILi3ELi4ELi3EEENS4_18smem_ptr_flag_bitsILi16EEENSS_INS5_IJNSA_ILi8EEESG_EEENS5_IJSG_SC_EEEEEEEvNS4_8identityES10_S1A_vS1B_EENS_8epilogue10collective18CollectiveEpilogueINS1D_23Sm100TmaWarpSpecializedILi4ELi2ELi64ELb1ELb0EEEJNS5_IJNSA_ILi128EEESF_SG_EEENS5_IJNSS_IS1I_SC_EENSS_ISG_SC_EEEEESI_SJ_SI_SJ_NS1D_6fusion15FusionCallbacksIS1H_NS1N_13LinCombEltActINS1D_6thread7SigmoidESI_fSI_fLNS_15FloatRoundStyleE2EEES1J_S1M_JEEENS4_5SM1004TMEM4LOAD26SM100_TMEM_LOAD_32dp32b64xENS4_13SM90_TMA_LOADES1A_NS4_39AutoVectorizingCopyWithAssumedAlignmentILi128EEENS4_14SM90_TMA_STOREES1A_S21_S21_EEEvvEEEEvNT_6ParamsE,@function
        .size           _ZN7cutlass13device_kernelINS_4gemm6kernel13GemmUniversalIN4cute5tupleIJiiiiEEENS1_10collective13CollectiveMmaINS1_35MainloopSm100TmaUmmaWarpSpecializedILi5ELi2ELi2ENS5_IJNS4_1CILi2EEENSA_ILi1EEESC_EEEEENS5_IJNSA_ILi256EEESF_NSA_ILi64EEEEEENS_10bfloat16_tENS5_IJlSC_lEEESI_SJ_NS4_8TiledMMAINS4_8MMA_AtomIJNS4_26SM100_MMA_F16BF16_2x1SM_SSISI_SI_fLi256ELi256ELNS4_4UMMA5MajorE0ELSO_0ELNSN_7ScaleInE0ELSP_0EEEEEENS4_6LayoutINS5_IJSC_SC_SC_EEENS5_IJNSA_ILi0EEESU_SU_EEEEENS5_IJNS4_10UnderscoreESX_SX_EEEEENS4_18SM100_TMA_2SM_LOADENS4_14ComposedLayoutINS4_7SwizzleILi3ELi4ELi3EEENS4_18smem_ptr_flag_bitsILi16EEENSS_INS5_IJNSA_ILi8EEESG_EEENS5_IJSG_SC_EEEEEEEvNS4_8identityES10_S1A_vS1B_EENS_8epilogue10collective18CollectiveEpilogueINS1D_23Sm100TmaWarpSpecializedILi4ELi2ELi64ELb1ELb0EEEJNS5_IJNSA_ILi128EEESF_SG_EEENS5_IJNSS_IS1I_SC_EENSS_ISG_SC_EEEEESI_SJ_SI_SJ_NS1D_6fusion15FusionCallbacksIS1H_NS1N_13LinCombEltActINS1D_6thread7SigmoidESI_fSI_fLNS_15FloatRoundStyleE2EEES1J_S1M_JEEENS4_5SM1004TMEM4LOAD26SM100_TMEM_LOAD_32dp32b64xENS4_13SM90_TMA_LOADES1A_NS4_39AutoVectorizingCopyWithAssumedAlignmentILi128EEENS4_14SM90_TMA_STOREES1A_S21_S21_EEEvvEEEEvNT_6ParamsE,(.L_x_374 - _ZN7cutlass13device_kernelINS_4gemm6kernel13GemmUniversalIN4cute5tupleIJiiiiEEENS1_10collective13CollectiveMmaINS1_35MainloopSm100TmaUmmaWarpSpecializedILi5ELi2ELi2ENS5_IJNS4_1CILi2EEENSA_ILi1EEESC_EEEEENS5_IJNSA_ILi256EEESF_NSA_ILi64EEEEEENS_10bfloat16_tENS5_IJlSC_lEEESI_SJ_NS4_8TiledMMAINS4_8MMA_AtomIJNS4_26SM100_MMA_F16BF16_2x1SM_SSISI_SI_fLi256ELi256ELNS4_4UMMA5MajorE0ELSO_0ELNSN_7ScaleInE0ELSP_0EEEEEENS4_6LayoutINS5_IJSC_SC_SC_EEENS5_IJNSA_ILi0EEESU_SU_EEEEENS5_IJNS4_10UnderscoreESX_SX_EEEEENS4_18SM100_TMA_2SM_LOADENS4_14ComposedLayoutINS4_7SwizzleILi3ELi4ELi3EEENS4_18smem_ptr_flag_bitsILi16EEENSS_INS5_IJNSA_ILi8EEESG_EEENS5_IJSG_SC_EEEEEEEvNS4_8identityES10_S1A_vS1B_EENS_8epilogue10collective18CollectiveEpilogueINS1D_23Sm100TmaWarpSpecializedILi4ELi2ELi64ELb1ELb0EEEJNS5_IJNSA_ILi128EEESF_SG_EEENS5_IJNSS_IS1I_SC_EENSS_ISG_SC_EEEEESI_SJ_SI_SJ_NS1D_6fusion15FusionCallbacksIS1H_NS1N_13LinCombEltActINS1D_6thread7SigmoidESI_fSI_fLNS_15FloatRoundStyleE2EEES1J_S1M_JEEENS4_5SM1004TMEM4LOAD26SM100_TMEM_LOAD_32dp32b64xENS4_13SM90_TMA_LOADES1A_NS4_39AutoVectorizingCopyWithAssumedAlignmentILi128EEENS4_14SM90_TMA_STOREES1A_S21_S21_EEEvvEEEEvNT_6ParamsE)
        .other          _ZN7cutlass13device_kernelINS_4gemm6kernel13GemmUniversalIN4cute5tupleIJiiiiEEENS1_10collective13CollectiveMmaINS1_35MainloopSm100TmaUmmaWarpSpecializedILi5ELi2ELi2ENS5_IJNS4_1CILi2EEENSA_ILi1EEESC_EEEEENS5_IJNSA_ILi256EEESF_NSA_ILi64EEEEEENS_10bfloat16_tENS5_IJlSC_lEEESI_SJ_NS4_8TiledMMAINS4_8MMA_AtomIJNS4_26SM100_MMA_F16BF16_2x1SM_SSISI_SI_fLi256ELi256ELNS4_4UMMA5MajorE0ELSO_0ELNSN_7ScaleInE0ELSP_0EEEEEENS4_6LayoutINS5_IJSC_SC_SC_EEENS5_IJNSA_ILi0EEESU_SU_EEEEENS5_IJNS4_10UnderscoreESX_SX_EEEEENS4_18SM100_TMA_2SM_LOADENS4_14ComposedLayoutINS4_7SwizzleILi3ELi4ELi3EEENS4_18smem_ptr_flag_bitsILi16EEENSS_INS5_IJNSA_ILi8EEESG_EEENS5_IJSG_SC_EEEEEEEvNS4_8identityES10_S1A_vS1B_EENS_8epilogue10collective18CollectiveEpilogueINS1D_23Sm100TmaWarpSpecializedILi4ELi2ELi64ELb1ELb0EEEJNS5_IJNSA_ILi128EEESF_SG_EEENS5_IJNSS_IS1I_SC_EENSS_ISG_SC_EEEEESI_SJ_SI_SJ_NS1D_6fusion15FusionCallbacksIS1H_NS1N_13LinCombEltActINS1D_6thread7SigmoidESI_fSI_fLNS_15FloatRoundStyleE2EEES1J_S1M_JEEENS4_5SM1004TMEM4LOAD26SM100_TMEM_LOAD_32dp32b64xENS4_13SM90_TMA_LOADES1A_NS4_39AutoVectorizingCopyWithAssumedAlignmentILi128EEENS4_14SM90_TMA_STOREES1A_S21_S21_EEEvvEEEEvNT_6ParamsE,@"STO_CUDA_ENTRY STV_DEFAULT"
_ZN7cutlass13device_kernelINS_4gemm6kernel13GemmUniversalIN4cute5tupleIJiiiiEEENS1_10collective13CollectiveMmaINS1_35MainloopSm100TmaUmmaWarpSpecializedILi5ELi2ELi2ENS5_IJNS4_1CILi2EEENSA_ILi1EEESC_EEEEENS5_IJNSA_ILi256EEESF_NSA_ILi64EEEEEENS_10bfloat16_tENS5_IJlSC_lEEESI_SJ_NS4_8TiledMMAINS4_8MMA_AtomIJNS4_26SM100_MMA_F16BF16_2x1SM_SSISI_SI_fLi256ELi256ELNS4_4UMMA5MajorE0ELSO_0ELNSN_7ScaleInE0ELSP_0EEEEEENS4_6LayoutINS5_IJSC_SC_SC_EEENS5_IJNSA_ILi0EEESU_SU_EEEEENS5_IJNS4_10UnderscoreESX_SX_EEEEENS4_18SM100_TMA_2SM_LOADENS4_14ComposedLayoutINS4_7SwizzleILi3ELi4ELi3EEENS4_18smem_ptr_flag_bitsILi16EEENSS_INS5_IJNSA_ILi8EEESG_EEENS5_IJSG_SC_EEEEEEEvNS4_8identityES10_S1A_vS1B_EENS_8epilogue10collective18CollectiveEpilogueINS1D_23Sm100TmaWarpSpecializedILi4ELi2ELi64ELb1ELb0EEEJNS5_IJNSA_ILi128EEESF_SG_EEENS5_IJNSS_IS1I_SC_EENSS_ISG_SC_EEEEESI_SJ_SI_SJ_NS1D_6fusion15FusionCallbacksIS1H_NS1N_13LinCombEltActINS1D_6thread7SigmoidESI_fSI_fLNS_15FloatRoundStyleE2EEES1J_S1M_JEEENS4_5SM1004TMEM4LOAD26SM100_TMEM_LOAD_32dp32b64xENS4_13SM90_TMA_LOADES1A_NS4_39AutoVectorizingCopyWithAssumedAlignmentILi128EEENS4_14SM90_TMA_STOREES1A_S21_S21_EEEvvEEEEvNT_6ParamsE:
[----:B------:R-:W1:Y:S01]  /*0000*/  LDC R1, c[0x0][0x37c] ;  /* 0x0000df00ff017b82 */ /* 0x000e620000000800 */
[----:B------:R-:W2:Y:S01]  /*0010*/  S2R R227, SR_TID.X ;  /* 0x0000000000e37919 */ /* 0x000ea20000002100 */
[----:B------:R-:W3:Y:S06]  /*0020*/  LDCU.64 UR8, c[0x0][0x890] ;  /* 0x00011200ff0877ac */ /* 0x000eec0008000a00 */
[----:B------:R-:W4:Y:S01]  /*0030*/  S2UR UR37, SR_CgaCtaId ;  /* 0x00000000002579c3 */ /* 0x000f220000008800 */
[----:B------:R-:W-:Y:S02]  /*0040*/  PRMT R205, RZ, 0x7610, R205 ;  /* 0x00007610ffcd7816 */ /* 0x000fe400000000cd */
[----:B------:R-:W-:Y:S01]  /*0050*/  ELECT P0, URZ, PT ;  /* 0x0000000000ff782f */ /* 0x000fe20003800000 */
[----:B------:R-:W1:Y:S01]  /*0060*/  LDCU.64 UR38, c[0x0][0x358] ;  /* 0x00006b00ff2677ac */ /* 0x000e620008000a00 */
[----:B---3--:R-:W-:-:S04]  /*0070*/  UISETP.NE.U32.AND UP2, UPT, UR8, URZ, UPT ;  /* 0x000000ff0800728c */ /* 0x008fc8000bf45070 */
[----:B------:R-:W-:Y:S02]  /*0080*/  UISETP.NE.AND.EX UP2, UPT, UR9, URZ, UPT, UP2 ;  /* 0x000000ff0900728c */ /* 0x000fe4000bf45320 */
[----:B----4-:R-:W-:Y:S02]  /*0090*/  ULOP3.LUT UR5, UR37, 0x1, URZ, 0xc0, !UPT ;  /* 0x0000000125057892 */ /* 0x010fe4000f8ec0ff */
[----:B------:R-:W-:Y:S01]  /*00a0*/  ULOP3.LUT UR4, UR37, 0x1, URZ, 0x3c, !UPT ;  /* 0x0000000125047892 */ /* 0x000fe2000f8e3cff */
[----:B--2---:R-:W-:-:S05]  /*00b0*/  SHF.R.U32.HI R228, RZ, 0x5, R227 ;  /* 0x00000005ffe47819 */ /* 0x004fca00000116e3 */
[----:B------:R-:W2:Y:S02]  /*00c0*/  SHFL.IDX PT, R0, R228, RZ, 0x1f ;  /* 0x00001fffe4007589 */ /* 0x000ea400000e0000 */
[----:B--2---:R-:W-:Y:S01]  /*00d0*/  R2UR UR10, R0 ;  /* 0x00000000000a72ca */ /* 0x004fe200000e0000 */
[----:B-1----:R-:W-:Y:S05]  /*00e0*/  BRA.U UP2, `(.L_x_0) ;  /* 0x00000001022c7547 */ /* 0x002fea000b800000 */
[----:B------:R-:W1:Y:S02]  /*00f0*/  LDCU.64 UR6, c[0x0][0x888] ;  /* 0x00011100ff0677ac */ /* 0x000e640008000a00 */
[----:B-1----:R-:W-:-:S04]  /*0100*/  UISETP.NE.U32.AND UP0, UPT, UR6, URZ, UPT ;  /* 0x000000ff0600728c */ /* 0x002fc8000bf05070 */
[----:B------:R-:W-:-:S09]  /*0110*/  UISETP.NE.AND.EX UP0, UPT, UR7, URZ, UPT, UP0 ;  /* 0x000000ff0700728c */ /* 0x000fd2000bf05300 */
[----:B------:R-:W-:Y:S05]  /*0120*/  BRA.U !UP0, `(.L_x_1) ;  /* 0x0000000108107547 */ /* 0x000fea000b800000 */
[----:B------:R-:W1:Y:S02]  /*0130*/  LDC.64 R2, c[0x0][0x888] ;  /* 0x00022200ff027b82 */ /* 0x000e640000000a00 */
[----:B-1----:R1:W5:Y:S01]  /*0140*/  LDG.E R127, desc[UR38][R2.64] ;  /* 0x00000026027f7981 */ /* 0x002362000c1e1900 */
[----:B------:R-:W-:Y:S01]  /*0150*/  HFMA2 R205, -RZ, RZ, 0, 5.9604644775390625e-08 ;  /* 0x00000001ffcd7431 */ /* 0x000fe200000001ff */
[----:B------:R-:W-:Y:S05]  /*0160*/  BRA `(.L_x_0) ;  /* 0x00000000000c7947 */ /* 0x000fea0003800000 */
.L_x_1:
[----:B------:R-:W1:Y:S01]  /*0170*/  LDCU UR6, c[0x0][0x880] ;  /* 0x00011000ff0677ac */ /* 0x000e620008000800 */
[----:B------:R-:W-:Y:S01]  /*0180*/  HFMA2 R205, -RZ, RZ, 0, 5.9604644775390625e-08 ;  /* 0x00000001ffcd7431 */ /* 0x000fe200000001ff */
[----:B-1----:R-:W-:-:S07]  /*0190*/  MOV R127, UR6 ;  /* 0x00000006007f7c02 */ /* 0x002fce0008000f00 */
.L_x_0:
[----:B------:R-:W2:Y:S02]  /*01a0*/  LDCU.64 UR6, c[0x0][0x8b0] ;  /* 0x00011600ff0677ac */ /* 0x000ea40008000a00 */
[----:B--2---:R-:W-:-:S04]  /*01b0*/  UISETP.NE.U32.AND UP0, UPT, UR6, URZ, UPT ;  /* 0x000000ff0600728c */ /* 0x004fc8000bf05070 */
[----:B------:R-:W-:-:S09]  /*01c0*/  UISETP.NE.AND.EX UP0, UPT, UR7, URZ, UPT, UP0 ;  /* 0x000000ff0700728c */ /* 0x000fd2000bf05300 */
[----:B------:R-:W-:Y:S05]  /*01d0*/  BRA.U UP0, `(.L_x_2) ;  /* 0x0000000100247547 */ /* 0x000fea000b800000 */
[----:B------:R-:W2:Y:S02]  /*01e0*/  LDCU.64 UR6, c[0x0][0x8a8] ;  /* 0x00011500ff0677ac */ /* 0x000ea40008000a00 */
[----:B--2---:R-:W-:-:S04]  /*01f0*/  UISETP.NE.U32.AND UP0, UPT, UR6, URZ, UPT ;  /* 0x000000ff0600728c */ /* 0x004fc8000bf05070 */
[----:B------:R-:W-:-:S09]  /*0200*/  UISETP.NE.AND.EX UP0, UPT, UR7, URZ, UPT, UP0 ;  /* 0x000000ff0700728c */ /* 0x000fd2000bf05300 */
[----:B------:R-:W-:Y:S05]  /*0210*/  BRA.U !UP0, `(.L_x_3) ;  /* 0x00000001080c7547 */ /* 0x000fea000b800000 */
[----:B-1----:R-:W1:Y:S02]  /*0220*/  LDC.64 R2, c[0x0][0x8a8] ;  /* 0x00022a00ff027b82 */ /* 0x002e640000000a00 */
[----:B-1----:R2:W5:Y:S01]  /*0230*/  LDG.E R75, desc[UR38][R2.64] ;  /* 0x00000026024b7981 */ /* 0x002562000c1e1900 */
[----:B------:R-:W-:Y:S05]  /*0240*/  BRA `(.L_x_2) ;  /* 0x0000000000087947 */ /* 0x000fea0003800000 */
.L_x_3:
[----:B------:R-:W2:Y:S02]  /*0250*/  LDCU UR6, c[0x0][0x8a0] ;  /* 0x00011400ff0677ac */ /* 0x000ea40008000800 */
[----:B--2---:R-:W-:Y:S02]  /*0260*/  MOV R75, UR6 ;  /* 0x00000006004b7c02 */ /* 0x004fe40008000f00 */
.L_x_2:
[----:B------:R-:W-:Y:S01]  /*0270*/  IMAD.U32 R0, RZ, RZ, UR10 ;  /* 0x0000000aff007e24 */ /* 0x000fe2000f8e00ff */
[----:B------:R-:W-:Y:S04]  /*0280*/  BSSY.RECONVERGENT B0, `(.L_x_4) ;  /* 0x000000c000007945 */ /* 0x000fe80003800200 */
[C---:B------:R-:W-:Y:S02]  /*0290*/  ISETP.NE.OR P2, PT, R0.reuse, 0x1, !P0 ;  /* 0x000000010000780c */ /* 0x040fe40004745670 */
[----:B------:R-:W-:-:S11]  /*02a0*/  ISETP.NE.OR P1, PT, R0, 0x3, !P0 ;  /* 0x000000030000780c */ /* 0x000fd60004725670 */
[----:B------:R-:W-:Y:S05]  /*02b0*/  @P2 BRA `(.L_x_5) ;  /* 0x0000000000202947 */ /* 0x000fea0003800000 */
[----:B------:R-:W3:Y:S02]  /*02c0*/  LDCU.64 UR6, c[0x0][0x348] ;  /* 0x00006900ff0677ac */ /* 0x000ee40008000a00 */
[----:B---3--:R-:W-:Y:S02]  /*02d0*/  UIADD3 UR12, UP1, UPT, UR6, 0x80, URZ ;  /* 0x00000080060c7890 */ /* 0x008fe4000ff3e0ff */
[----:B------:R-:W-:Y:S02]  /*02e0*/  UIADD3 UR6, UP0, UPT, UR6, 0x180, URZ ;  /* 0x0000018006067890 */ /* 0x000fe4000ff1e0ff */
[----:B------:R-:W-:Y:S02]  /*02f0*/  UIADD3.X UR13, UPT, UPT, URZ, UR7, URZ, UP1, !UPT ;  /* 0x00000007ff0d7290 */ /* 0x000fe40008ffe4ff */
[----:B------:R-:W-:-:S07]  /*0300*/  UIADD3.X UR7, UPT, UPT, URZ, UR7, URZ, UP0, !UPT ;  /* 0x00000007ff077290 */ /* 0x000fce00087fe4ff */
[----:B------:R3:W-:Y:S02]  /*0310*/  UTMACCTL.PF [UR12] ;  /* 0x000000000c0079b9 */ /* 0x0007e40008040000 */
[----:B------:R3:W-:Y:S02]  /*0320*/  UTMACCTL.PF [UR6] ;  /* 0x00000000060079b9 */ /* 0x0007e40008040000 */
[----:B---3--:R-:W-:Y:S01]  /*0330*/  NOP ;  /* 0x0000000000007918 */ /* 0x008fe20000000000 */
.L_x_5:
[----:B------:R-:W-:Y:S05]  /*0340*/  BSYNC.RECONVERGENT B0 ;  /* 0x0000000000007941 */ /* 0x000fea0003800200 */
.L_x_4:
[----:B------:R-:W-:Y:S04]  /*0350*/  BSSY.RECONVERGENT B0, `(.L_x_6) ;  /* 0x000000a000007945 */ /* 0x000fe80003800200 */
        /* <DEDUP_REMOVED lines=9> */
.L_x_7:
[----:B------:R-:W-:Y:S05]  /*03f0*/  BSYNC.RECONVERGENT B0 ;  /* 0x0000000000007941 */ /* 0x000fea0003800200 */
.L_x_6:
[----:B------:R-:W3:Y:S01]  /*0400*/  LDCU.64 UR6, c[0x0][0x888] ;  /* 0x00011100ff0677ac */ /* 0x000ee20008000a00 */
[----:B------:R-:W-:Y:S02]  /*0410*/  UISETP.EQ.U32.AND UP1, UPT, UR8, URZ, UPT ;  /* 0x000000ff0800728c */ /* 0x000fe4000bf22070 */
[----:B------:R-:W-:Y:S02]  /*0420*/  UPLOP3.LUT UP5, UPT, UPT, UPT, UPT, 0x40, 0x4 ;  /* 0x000000000004789c */ /* 0x000fe40003fae870 */
[----:B---3--:R-:W-:-:S04]  /*0430*/  UISETP.NE.U32.AND UP0, UPT, UR6, URZ, UPT ;  /* 0x000000ff0600728c */ /* 0x008fc8000bf05070 */
[----:B------:R-:W-:-:S04]  /*0440*/  UISETP.NE.AND.EX UP0, UPT, UR7, URZ, UPT, UP0 ;  /* 0x000000ff0700728c */ /* 0x000fc8000bf05300 */
[----:B------:R-:W-:-:S04]  /*0450*/  UISETP.EQ.OR.EX UP3, UPT, UR9, URZ, !UP0, UP1 ;  /* 0x000000ff0900728c */ /* 0x000fc8000c762710 */
[----:B------:R-:W-:-:S05]  /*0460*/  UP2UR UR45, UPR, URZ, 0x8 ;  /* 0x00000008ff2d7883 */ /* 0x000fca0008000000 */
[----:B------:R-:W-:Y:S07]  /*0470*/  BRA.U !UP3, `(.L_x_8) ;  /* 0x000000010b147547 */ /* 0x000fee000b800000 */
[----:B------:R-:W-:Y:S01]  /*0480*/  PLOP3.LUT P2, PT, PT, PT, UP2, 0x80, 0x8 ;  /* 0x000000000008781c */ /* 0x000fe20003f4f028 */
[----:B------:R-:W-:-:S12]  /*0490*/  UPLOP3.LUT UP5, UPT, UPT, UPT, UP0, 0x40, 0x4 ;  /* 0x000000000004789c */ /* 0x000fd80003fae800 */
[----:B-----5:R-:W-:-:S13]  /*04a0*/  @!P2 FSETP.EQ.AND P1, PT, R127, RZ, PT ;  /* 0x000000ff7f00a20b */ /* 0x020fda0003f22000 */
[----:B------:R-:W-:Y:S01]  /*04b0*/  @!P2 VOTEU.ANY UP1, P1 ;  /* 0x0000000000ffa886 */ /* 0x000fe20000820100 */
[----:B------:R-:W-:-:S11]  /*04c0*/  @!UP2 UPLOP3.LUT UP5, UPT, UPT, UPT, UP1, 0x80, 0x8 ;  /* 0x000000000008a89c */ /* 0x000fd60003faf010 */
.L_x_8:
[----:B------:R-:W3:Y:S01]  /*04d0*/  SHFL.IDX PT, R0, R228, RZ, 0x1f ;  /* 0x00001fffe4007589 */ /* 0x000ee200000e0000 */
[----:B------:R-:W-:-:S04]  /*04e0*/  UISETP.NE.AND UP1, UPT, UR10, 0x2, UPT ;  /* 0x000000020a00788c */ /* 0x000fc8000bf25270 */
[----:B------:R-:W-:Y:S02]  /*04f0*/  UISETP.EQ.AND UP2, UPT, UR5, URZ, !UP1 ;  /* 0x000000ff0500728c */ /* 0x000fe4000cf42270 */
[----:B------:R-:W-:-:S04]  /*0500*/  USEL UR6, URZ, 0x1, UP1 ;  /* 0x00000001ff067887 */ /* 0x000fc80008800000 */
[----:B------:R-:W-:Y:S02]  /*0510*/  PLOP3.LUT P5, PT, P0, PT, UP2, 0x80, 0x8 ;  /* 0x000000000008781c */ /* 0x000fe400007af028 */
[----:B---3--:R-:W-:-:S13]  /*0520*/  ISETP.NE.AND P1, PT, R0, RZ, PT ;  /* 0x000000ff0000720c */ /* 0x008fda0003f25270 */
[----:B------:R-:W-:Y:S05]  /*0530*/  @P1 BRA `(.L_x_9) ;  /* 0x00000000004c1947 */ /* 0x000fea0003800000 */
[----:B------:R-:W-:Y:S01]  /*0540*/  UMOV UR8, 0x400 ;  /* 0x0000040000087882 */ /* 0x000fe20000000000 */
[----:B------:R-:W-:Y:S01]  /*0550*/  UMOV UR7, 0x1 ;  /* 0x0000000100077882 */ /* 0x000fe20000000000 */
[----:B------:R-:W-:Y:S02]  /*0560*/  ULEA UR8, UR37, UR8, 0x18 ;  /* 0x0000000825087291 */ /* 0x000fe4000f8ec0ff */
[----:B------:R-:W-:-:S04]  /*0570*/  UIADD3 UR12, UPT, UPT, -UR7, 0x100000, URZ ;  /* 0x00100000070c7890 */ /* 0x000fc8000fffe1ff */
[----:B------:R-:W-:Y:S02]  /*0580*/  USHF.L.U32 UR13, UR12, 0xb, URZ ;  /* 0x0000000b0c0d7899 */ /* 0x000fe400080006ff */
[----:B------:R-:W-:Y:S01]  /*0590*/  USHF.L.U32 UR12, UR12, 0x1, URZ ;  /* 0x000000010c0c7899 */ /* 0x000fe200080006ff */
[----:B------:R-:W-:Y:S01]  /*05a0*/  ELECT P1, URZ, PT ;  /* 0x0000000000ff782f */ /* 0x000fe20003820000 */
[----:B------:R-:W3:Y:S10]  /*05b0*/  FENCE.VIEW.ASYNC.S ;  /* 0x00000000000073c6 */ /* 0x000ef40000000000 */
[----:B---3--:R3:W4:Y:S01]  /*05c0*/  SYNCS.EXCH.64 URZ, [UR8], UR12 ;  /* 0x0000000c08ff75b2 */ /* 0x0087220008000100 */
[----:B------:R3:W1:Y:S01]  /*05d0*/  SYNCS.EXCH.64 URZ, [UR8+0x28], UR12 ;  /* 0x0000280c08ff75b2 */ /* 0x0006620008000100 */
        /* <DEDUP_REMOVED lines=8> */
[----:B------:R-:W-:Y:S01]  /*0660*/  NOP ;  /* 0x0000000000007918 */ /* 0x000fe20000000000 */
.L_x_9:
[----:B------:R-:W2:Y:S01]  /*0670*/  SHFL.IDX PT, R0, R228, RZ, 0x1f ;  /* 0x00001fffe4007589 */ /* 0x000ea200000e0000 */
[----:B------:R-:W-:Y:S01]  /*0680*/  NOP ;  /* 0x0000000000007918 */ /* 0x000fe20000000000 */
[----:B--2---:R-:W-:-:S13]  /*0690*/  ISETP.NE.AND P1, PT, R0, 0x1, PT ;  /* 0x000000010000780c */ /* 0x004fda0003f25270 */
[----:B------:R-:W-:Y:S05]  /*06a0*/  @P1 BRA `(.L_x_10) ;  /* 0x0000000000541947 */ /* 0x000fea0003800000 */
[----:B------:R-:W-:Y:S01]  /*06b0*/  UMOV UR9, 0x400 ;  /* 0x0000040000097882 */ /* 0x000fe20000000000 */
[----:B---3--:R-:W-:Y:S01]  /*06c0*/  UMOV UR8, 0x20 ;  /* 0x0000002000087882 */ /* 0x008fe20000000000 */
[----:B------:R-:W-:Y:S01]  /*06d0*/  UMOV UR7, 0x80 ;  /* 0x0000008000077882 */ /* 0x000fe20000000000 */
[----:B------:R-:W-:Y:S02]  /*06e0*/  ULEA UR9, UR37, UR9, 0x18 ;  /* 0x0000000925097291 */ /* 0x000fe4000f8ec0ff */
[----:B------:R-:W-:-:S04]  /*06f0*/  UIADD3 UR12, UPT, UPT, -UR8, 0x100000, URZ ;  /* 0x00100000080c7890 */ /* 0x000fc8000fffe1ff */
[----:B------:R-:W-:Y:S02]  /*0700*/  USHF.L.U32 UR13, UR12, 0xb, URZ ;  /* 0x0000000b0c0d7899 */ /* 0x000fe400080006ff */
[----:B------:R-:W-:Y:S02]  /*0710*/  USHF.L.U32 UR12, UR12, 0x1, URZ ;  /* 0x000000010c0c7899 */ /* 0x000fe400080006ff */
[----:B------:R-:W-:-:S04]  /*0720*/  UIADD3 UR14, UPT, UPT, -UR7, 0x100000, URZ ;  /* 0x00100000070e7890 */ /* 0x000fc8000fffe1ff */
[----:B------:R-:W-:Y:S02]  /*0730*/  USHF.L.U32 UR15, UR14, 0xb, URZ ;  /* 0x0000000b0e0f7899 */ /* 0x000fe400080006ff */
[----:B------:R-:W-:Y:S01]  /*0740*/  USHF.L.U32 UR14, UR14, 0x1, URZ ;  /* 0x000000010e0e7899 */ /* 0x000fe200080006ff */
[----:B------:R-:W-:Y:S01]  /*0750*/  ELECT P1, URZ, PT ;  /* 0x0000000000ff782f */ /* 0x000fe20003820000 */
[----:B------:R-:W2:Y:S02]  /*0760*/  FENCE.VIEW.ASYNC.S ;  /* 0x00000000000073c6 */ /* 0x000ea40000000000 */
[----:B--2---:R2:W3:Y:S08]  /*0770*/  SYNCS.EXCH.64 URZ, [UR9+0x50], UR12 ;  /* 0x0000500c09ff75b2 */ /* 0x0044f00008000100 */
        /* <DEDUP_REMOVED lines=8> */
.L_x_10:
[----:B------:R-:W4:Y:S01]  /*0800*/  SHFL.IDX PT, R0, R228, RZ, 0x1f ;  /* 0x00001fffe4007589 */ /* 0x000f2200000e0000 */
[----:B------:R-:W-:Y:S01]  /*0810*/  NOP ;  /* 0x0000000000007918 */ /* 0x000fe20000000000 */
[----:B----4-:R-:W-:-:S13]  /*0820*/  ISETP.NE.AND P1, PT, R0, 0x3, PT ;  /* 0x000000030000780c */ /* 0x010fda0003f25270 */
[----:B------:R-:W-:Y:S05]  /*0830*/  @P1 BRA `(.L_x_11) ;  /* 0x00000000002c1947 */ /* 0x000fea0003800000 */
[----:B---3--:R-:W-:Y:S01]  /*0840*/  UMOV UR8, 0x400 ;  /* 0x0000040000087882 */ /* 0x008fe20000000000 */
[----:B------:R-:W-:Y:S01]  /*0850*/  UMOV UR7, 0x20 ;  /* 0x0000002000077882 */ /* 0x000fe20000000000 */
[----:B------:R-:W-:Y:S02]  /*0860*/  ULEA UR8, UR37, UR8, 0x18 ;  /* 0x0000000825087291 */ /* 0x000fe4000f8ec0ff */
[----:B--2---:R-:W-:-:S04]  /*0870*/  UIADD3 UR12, UPT, UPT, -UR7, 0x100000, URZ ;  /* 0x00100000070c7890 */ /* 0x004fc8000fffe1ff */
[----:B------:R-:W-:Y:S02]  /*0880*/  USHF.L.U32 UR13, UR12, 0xb, URZ ;  /* 0x0000000b0c0d7899 */ /* 0x000fe400080006ff */
[----:B------:R-:W-:Y:S01]  /*0890*/  USHF.L.U32 UR12, UR12, 0x1, URZ ;  /* 0x000000010c0c7899 */ /* 0x000fe200080006ff */
[----:B------:R-:W-:Y:S01]  /*08a0*/  ELECT P1, URZ, PT ;  /* 0x0000000000ff782f */ /* 0x000fe20003820000 */
[----:B------:R-:W2:Y:S10]  /*08b0*/  FENCE.VIEW.ASYNC.S ;  /* 0x00000000000073c6 */ /* 0x000eb40000000000 */
[----:B--2---:R4:W2:Y:S01]  /*08c0*/  SYNCS.EXCH.64 URZ, [UR8+0x90], UR12 ;  /* 0x0000900c08ff75b2 */ /* 0x0048a20008000100 */
[----:B------:R4:W3:Y:S02]  /*08d0*/  SYNCS.EXCH.64 URZ, [UR8+0x98], UR12 ;  /* 0x0000980c08ff75b2 */ /* 0x0008e40008000100 */
[----:B----4-:R-:W-:Y:S01]  /*08e0*/  NOP ;  /* 0x0000000000007918 */ /* 0x010fe20000000000 */
.L_x_11:
[----:B------:R-:W4:Y:S01]  /*08f0*/  SHFL.IDX PT, R0, R228, RZ, 0x1f ;  /* 0x00001fffe4007589 */ /* 0x000f2200000e0000 */
[----:B------:R-:W-:Y:S01]  /*0900*/  NOP ;  /* 0x0000000000007918 */ /* 0x000fe20000000000 */
[----:B----4-:R-:W-:-:S13]  /*0910*/  ISETP.NE.AND P1, PT, R0, 0x4, PT ;  /* 0x000000040000780c */ /* 0x010fda0003f25270 */
[----:B------:R-:W-:Y:S05]  /*0920*/  @P1 BRA `(.L_x_12) ;  /* 0x0000000000481947 */ /* 0x000fea0003800000 */
[----:B--2---:R-:W-:Y:S01]  /*0930*/  UMOV UR9, 0x1a0 ;  /* 0x000001a000097882 */ /* 0x004fe20000000000 */
[----:B---3--:R-:W-:Y:S01]  /*0940*/  UMOV UR8, 0x400 ;  /* 0x0000040000087882 */ /* 0x008fe20000000000 */
[----:B------:R-:W-:Y:S01]  /*0950*/  USEL UR9, UR9, 0x1e0, UP5 ;  /* 0x000001e009097887 */ /* 0x000fe2000a800000 */
        /* <DEDUP_REMOVED lines=10> */
[----:B--2---:R4:W2:Y:S08]  /*0a00*/  SYNCS.EXCH.64 URZ, [UR8+0xa0], UR12 ;  /* 0x0000a00c08ff75b2 */ /* 0x0048b00008000100 */
[----:B------:R4:W3:Y:S01]  /*0a10*/  SYNCS.EXCH.64 URZ, [UR8+0xb0], UR14 ;  /* 0x0000b00e08ff75b2 */ /* 0x0008e20008000100 */
[----:B------:R4:W1:Y:S01]  /*0a20*/  SYNCS.EXCH.64 URZ, [UR8+0xa8], UR12 ;  /* 0x0000a80c08ff75b2 */ /* 0x0008620008000100 */
[----:B------:R4:W1:Y:S02]  /*0a30*/  SYNCS.EXCH.64 URZ, [UR8+0xb8], UR14 ;  /* 0x0000b80e08ff75b2 */ /* 0x0008640008000100 */
[----:B----4-:R-:W-:Y:S01]  /*0a40*/  NOP ;  /* 0x0000000000007918 */ /* 0x010fe20000000000 */
.L_x_12:
[----:B------:R-:W4:Y:S01]  /*0a50*/  SHFL.IDX PT, R0, R228, RZ, 0x1f ;  /* 0x00001fffe4007589 */ /* 0x000f2200000e0000 */
[----:B------:R-:W-:Y:S01]  /*0a60*/  NOP ;  /* 0x0000000000007918 */ /* 0x000fe20000000000 */
[----:B----4-:R-:W-:-:S13]  /*0a70*/  ISETP.NE.AND P1, PT, R0, 0x5, PT ;  /* 0x000000050000780c */ /* 0x010fda0003f25270 */
[----:B------:R-:W-:Y:S05]  /*0a80*/  @P1 BRA `(.L_x_13) ;  /* 0x0000000000441947 */ /* 0x000fea0003800000 */
[----:B--2---:R-:W-:Y:S01]  /*0a90*/  UMOV UR9, 0x400 ;  /* 0x0000040000097882 */ /* 0x004fe20000000000 */
        /* <DEDUP_REMOVED lines=16> */
.L_x_13:
[----:B------:R-:W4:Y:S01]  /*0ba0*/  SHFL.IDX PT, R0, R228, RZ, 0x1f ;  /* 0x00001fffe4007589 */ /* 0x000f2200000e0000 */
[----:B------:R-:W-:Y:S01]  /*0bb0*/  ISETP.NE.OR P0, PT, RZ, UR10, !P0 ;  /* 0x0000000aff007c0c */ /* 0x000fe2000c705670 */
        /* <DEDUP_REMOVED lines=12> */
[----:B------:R4:W3:Y:S01]  /*0c80*/  SYNCS.EXCH.64 URZ, [UR8+0xf0], UR12 ;  /* 0x0000f00c08ff75b2 */ /* 0x0008e20008000100 */
[----:B------:R4:W1:Y:S01]  /*0c90*/  SYNCS.EXCH.64 URZ, [UR8+0xe8], UR12 ;  /* 0x0000e80c08ff75b2 */ /* 0x0008620008000100 */
[----:B------:R4:W1:Y:S02]  /*0ca0*/  SYNCS.EXCH.64 URZ, [UR8+0xf8], UR12 ;  /* 0x0000f80c08ff75b2 */ /* 0x0008640008000100 */
[----:B----4-:R-:W-:Y:S01]  /*0cb0*/  NOP ;  /* 0x0000000000007918 */ /* 0x010fe20000000000 */
.L_x_14:
[----:B------:R-:W-:Y:S01]  /*0cc0*/  VOTEU.ALL UP1, P0 ;  /* 0x0000000000ff7886 */ /* 0x000fe20000020000 */
[----:B---3--:R-:W3:Y:S01]  /*0cd0*/  LDCU UR8, c[0x0][0x36c] ;  /* 0x00006d80ff0877ac */ /* 0x008ee20008000800 */
[----:B------:R-:W-:Y:S01]  /*0ce0*/  NOP ;  /* 0x0000000000007918 */ /* 0x000fe20000000000 */
[----:B------:R-:W-:Y:S01]  /*0cf0*/  LOP3.LUT R10, R227, 0x1f, RZ, 0xc0, !PT ;  /* 0x0000001fe30a7812 */ /* 0x000fe200078ec0ff */
[----:B--2---:R-:W-:Y:S01]  /*0d00*/  UMOV UR12, 0x20 ;  /* 0x00000020000c7882 */ /* 0x004fe20000000000 */
[----:B------:R-:W-:Y:S01]  /*0d10*/  @!UP1 UMOV UR7, 0x400 ;  /* 0x0000040000079882 */ /* 0x000fe20000000000 */
[----:B------:R-:W-:-:S04]  /*0d20*/  @!UP1 UIADD3 UR12, UPT, UPT, -UR12, 0x100000, URZ ;  /* 0x001000000c0c9890 */ /* 0x000fc8000fffe1ff */
[----:B------:R-:W-:Y:S02]  /*0d30*/  @!UP1 USHF.L.U32 UR13, UR12, 0xb, URZ ;  /* 0x0000000b0c0d9899 */ /* 0x000fe400080006ff */
[----:B------:R-:W-:Y:S02]  /*0d40*/  @!UP1 USHF.L.U32 UR12, UR12, 0x1, URZ ;  /* 0x000000010c0c9899 */ /* 0x000fe400080006ff */
[----:B------:R-:W-:Y:S01]  /*0d50*/  @!UP1 ULEA UR7, UR37, UR7, 0x18 ;  /* 0x0000000725079291 */ /* 0x000fe2000f8ec0ff */
[----:B------:R-:W-:Y:S01]  /*0d60*/  VOTEU.ALL UP1, P0 ;  /* 0x0000000000ff7886 */ /* 0x000fe20000020000 */
[----:B------:R-:W-:Y:S01]  /*0d70*/  UISETP.NE.AND UP4, UPT, UR10, URZ, UPT ;  /* 0x000000ff0a00728c */ /* 0x000fe2000bf85270 */
[----:B------:R-:W2:Y:S09]  /*0d80*/  FENCE.VIEW.ASYNC.S ;  /* 0x00000000000073c6 */ /* 0x000eb20000000000 */
[----:B--2---:R2:W4:Y:S01]  /*0d90*/  @!UP1 SYNCS.EXCH.64 URZ, [UR7+0x100], UR12 ;  /* 0x0001000c07ff95b2 */ /* 0x0045220008000100 */
[----:B---3--:R-:W-:-:S09]  /*0da0*/  UISETP.EQ.U32.AND UP1, UPT, UR8, 0x1, UPT ;  /* 0x000000010800788c */ /* 0x008fd2000bf22070 */
[----:B------:R-:W-:Y:S05]  /*0db0*/  BRA.U !UP1, `(.L_x_15) ;  /* 0x0000000109087547 */ /* 0x000fea000b800000 */
[----:B-1--4-:R-:W-:Y:S01]  /*0dc0*/  UCGABAR_ARV ;  /* 0x00000000000079c7 */ /* 0x012fe20008000000 */
[----:B------:R-:W-:Y:S05]  /*0dd0*/  BRA `(.L_x_16) ;  /* 0x0000000000047947 */ /* 0x000fea0003800000 */
.L_x_15:
[----:B-1--4-:R-:W-:Y:S01]  /*0de0*/  NOP ;  /* 0x0000000000007918 */ /* 0x012fe20000000000 */
.L_x_16:
[----:B------:R-:W1:Y:S01]  /*0df0*/  S2R R18, SR_CTAID.Y ;  /* 0x0000000000127919 */ /* 0x000e620000002600 */
[----:B------:R-:W-:-:S05]  /*0e00*/  CS2R.32 R204, SR_CgaSize ;  /* 0x0000000000cc7805 */ /* 0x000fca0000008a00 */
[----:B------:R-:W-:-:S05]  /*0e10*/  IMAD R204, R204, -0xa0, RZ ;  /* 0xffffff60cccc7824 */ /* 0x000fca00078e02ff */
[----:B--2---:R-:W-:-:S14]  /*0e20*/  R2UR UR7, R204 ;  /* 0x00000000cc0772ca */ /* 0x004fdc00000e0000 */
[----:B------:R-:W2:Y:S01]  /*0e30*/  LDCU UR7, c[0x0][UR7+0x2b4] ;  /* 0x00005680070777ac */ /* 0x000ea20008000800 */
[----:B------:R-:W-:-:S05]  /*0e40*/  CS2R.32 R0, SR_CgaSize ;  /* 0x0000000000007805 */ /* 0x000fca0000008a00 */
[----:B------:R-:W-:-:S06]  /*0e50*/  IMAD R0, R0, -0xa0, RZ ;  /* 0xffffff6000007824 */ /* 0x000fcc00078e02ff */
[----:B------:R-:W3:Y:S01]  /*0e60*/  LDC R0, c[0x0][R0+0x2a4] ;  /* 0x0000a90000007b82 */ /* 0x000ee20000000800 */
[----:B------:R-:W-:Y:S01]  /*0e70*/  PRMT R8, RZ, 0x7610, R8 ;  /* 0x00007610ff087816 */ /* 0x000fe20000000008 */
[----:B------:R-:W4:Y:S01]  /*0e80*/  S2R R11, SR_CTAID.X ;  /* 0x00000000000b7919 */ /* 0x000f220000002500 */
[----:B------:R-:W-:-:S05]  /*0e90*/  CS2R.32 R204, SR_CgaSize ;  /* 0x0000000000cc7805 */ /* 0x000fca0000008a00 */
[----:B------:R-:W-:-:S05]  /*0ea0*/  IMAD R204, R204, -0xa0, RZ ;  /* 0xffffff60cccc7824 */ /* 0x000fca00078e02ff */
[----:B------:R-:W-:-:S14]  /*0eb0*/  R2UR UR8, R204 ;  /* 0x00000000cc0872ca */ /* 0x000fdc00000e0000 */
[----:B------:R-:W3:Y:S01]  /*0ec0*/  LDCU UR8, c[0x0][UR8+0x2b0] ;  /* 0x00005600080877ac */ /* 0x000ee20008000800 */
[----:B------:R-:W-:Y:S01]  /*0ed0*/  UISETP.NE.AND UP2, UPT, UR10, 0x2, UPT ;  /* 0x000000020a00788c */ /* 0x000fe2000bf45270 */
[----:B------:R-:W2:Y:S01]  /*0ee0*/  LDC R9, c[0x0][0xb24] ;  /* 0x0002c900ff097b82 */ /* 0x000ea20000000800 */
[----:B------:R-:W-:-:S05]  /*0ef0*/  CS2R.32 R2, SR_CgaSize ;  /* 0x0000000000027805 */ /* 0x000fca0000008a00 */
[----:B------:R-:W-:-:S06]  /*0f00*/  IMAD R2, R2, -0xa0, RZ ;  /* 0xffffff6002027824 */ /* 0x000fcc00078e02ff */
[----:B------:R-:W3:Y:S08]  /*0f10*/  LDC R2, c[0x0][R2+0x2a0] ;  /* 0x0000a80002027b82 */ /* 0x000ef00000000800 */
[----:B------:R-:W3:Y:S01]  /*0f20*/  LDC R68, c[0x0][0xb24] ;  /* 0x0002c900ff447b82 */ /* 0x000ee20000000800 */
[----:B-1----:R-:W-:-:S07]  /*0f30*/  I2FP.F32.U32 R3, R18 ;  /* 0x0000001200037245 */ /* 0x002fce0000201000 */
[----:B------:R-:W1:Y:S01]  /*0f40*/  S2UR UR36, SR_CTAID.Z ;  /* 0x00000000002479c3 */ /* 0x000e620000002700 */
[----:B--2---:R-:W-:Y:S01]  /*0f50*/  ISETP.GE.AND P0, PT, R9, 0x1, PT ;  /* 0x000000010900780c */ /* 0x004fe20003f06270 */
[----:B----4-:R-:W-:Y:S01]  /*0f60*/  IMAD.MOV.U32 R19, RZ, RZ, R11 ;  /* 0x000000ffff137224 */ /* 0x010fe200078e000b */
[----:B------:R-:W-:Y:S01]  /*0f70*/  I2FP.F32.U32 R4, R11 ;  /* 0x0000000b00047245 */ /* 0x000fe20000201000 */
[----:B------:R-:W-:Y:S01]  /*0f80*/  FMUL R3, R3, UR7 ;  /* 0x0000000703037c20 */ /* 0x000fe20008400000 */
[----:B------:R-:W2:Y:S03]  /*0f90*/  LDCU UR7, c[0x0][0xb30] ;  /* 0x00016600ff0777ac */ /* 0x000ea60008000800 */
[----:B---3--:R-:W-:Y:S01]  /*0fa0*/  FMUL R4, R4, UR8 ;  /* 0x0000000804047c20 */ /* 0x008fe20008400000 */
[----:B------:R-:W3:Y:S08]  /*0fb0*/  F2I.U32.TRUNC.NTZ R171, R3 ;  /* 0x0000000300ab7305 */ /* 0x000ef0000020f000 */
[----:B------:R-:W4:Y:S01]  /*0fc0*/  F2I.U32.TRUNC.NTZ R204, R4 ;  /* 0x0000000400cc7305 */ /* 0x000f22000020f000 */
[----:B--2---:R-:W-:Y:S01]  /*0fd0*/  UISETP.NE.AND UP3, UPT, UR7, 0x1, UPT ;  /* 0x000000010700788c */ /* 0x004fe2000bf65270 */
[----:B---3--:R-:W-:-:S05]  /*0fe0*/  IADD3 R171, PT, PT, -R171, RZ, RZ ;  /* 0x000000ffabab7210 */ /* 0x008fca0007ffe1ff */
[----:B------:R-:W-:Y:S01]  /*0ff0*/  IMAD R171, R0, R171, R18 ;  /* 0x000000ab00ab7224 */ /* 0x000fe200078e0212 */
[----:B------:R-:W-:Y:S01]  /*1000*/  PRMT R0, RZ, 0x7610, R0 ;  /* 0x00007610ff007816 */ /* 0x000fe20000000000 */
[----:B----4-:R-:W-:-:S04]  /*1010*/  IMAD.MOV R204, RZ, RZ, -R204 ;  /* 0x000000ffffcc7224 */ /* 0x010fc800078e0acc */
[----:B------:R-:W-:Y:S01]  /*1020*/  IMAD R204, R2, R204, R11 ;  /* 0x000000cc02cc7224 */ /* 0x000fe200078e020b */
[----:B-1----:R-:W-:Y:S06]  /*1030*/  BRA.U UP4, `(.L_x_17) ;  /* 0x0000000104247547 */ /* 0x002fec000b800000 */
[----:B------:R-:W-:Y:S01]  /*1040*/  ISETP.NE.AND P1, PT, R171, RZ, PT ;  /* 0x000000ffab00720c */ /* 0x000fe20003f25270 */
[----:B------:R-:W-:Y:S01]  /*1050*/  IMAD.MOV.U32 R0, RZ, RZ, 0x3 ;  /* 0x00000003ff007424 */ /* 0x000fe200078e00ff */
[C---:B------:R-:W-:Y:S02]  /*1060*/  LOP3.LUT R3, R204.reuse, 0xfffffffe, RZ, 0xc0, !PT ;  /* 0xfffffffecc037812 */ /* 0x040fe400078ec0ff */
[----:B------:R-:W-:Y:S02]  /*1070*/  ISETP.LT.U32.OR P1, PT, R204, 0x2, !P1 ;  /* 0x00000002cc00780c */ /* 0x000fe40004f21470 */
[----:B------:R-:W-:Y:S02]  /*1080*/  SHF.L.U32 R0, R0, R3, RZ ;  /* 0x0000000300007219 */ /* 0x000fe400000006ff */
[----:B------:R-:W-:Y:S02]  /*1090*/  SEL R5, RZ, 0x1, !P1 ;  /* 0x00000001ff057807 */ /* 0x000fe40004800000 */
[----:B------:R-:W-:-:S05]  /*10a0*/  SEL R2, RZ, 0x2, !P1 ;  /* 0x00000002ff027807 */ /* 0x000fca0004800000 */
[----:B------:R-:W-:-:S05]  /*10b0*/  IMAD.IADD R2, R5, 0x1, R2 ;  /* 0x0000000105027824 */ /* 0x000fca00078e0202 */
[----:B------:R-:W-:Y:S02]  /*10c0*/  PRMT R8, R2, 0x7610, R8 ;  /* 0x0000761002087816 */ /* 0x000fe40000000008 */
.L_x_17:
[----:B------:R-:W-:Y:S05]  /*10d0*/  @!P0 BRA `(.L_x_18) ;  /* 0x0000000000b88947 */ /* 0x000fea0003800000 */
[----:B------:R-:W1:Y:S01]  /*10e0*/  LDC.64 R4, c[0x0][0xb18] ;  /* 0x0002c600ff047b82 */ /* 0x000e620000000a00 */
[----:B------:R-:W-:-:S07]  /*10f0*/  ISETP.NE.AND P0, PT, R9, 0x1, PT ;  /* 0x000000010900780c */ /* 0x000fce0003f05270 */
[----:B------:R-:W2:Y:S08]  /*1100*/  LDC R14, c[0x0][0xb0c] ;  /* 0x0002c300ff0e7b82 */ /* 0x000eb00000000800 */
[----:B------:R-:W3:Y:S08]  /*1110*/  LDC R13, c[0x0][0x370] ;  /* 0x0000dc00ff0d7b82 */ /* 0x000ef00000000800 */
[----:B------:R-:W4:Y:S01]  /*1120*/  LDC R16, c[0x0][0x374] ;  /* 0x0000dd00ff107b82 */ /* 0x000f220000000800 */
[----:B-1----:R-:W-:-:S07]  /*1130*/  ISETP.NE.AND P1, PT, R4, 0x1, PT ;  /* 0x000000010400780c */ /* 0x002fce0003f25270 */
[----:B------:R-:W3:Y:S01]  /*1140*/  LDC.64 R6, c[0x0][0xb10] ;  /* 0x0002c400ff067b82 */ /* 0x000ee20000000a00 */
[----:B--2---:R-:W-:-:S07]  /*1150*/  ISETP.NE.AND P2, PT, R14, 0x1, PT ;  /* 0x000000010e00780c */ /* 0x004fce0003f45270 */
[----:B------:R-:W1:Y:S08]  /*1160*/  LDC R12, c[0x0][0xb20] ;  /* 0x0002c800ff0c7b82 */ /* 0x000e700000000800 */
[----:B------:R-:W2:Y:S01]  /*1170*/  LDC.64 R2, c[0x0][0xb28] ;  /* 0x0002ca00ff027b82 */ /* 0x000ea20000000a00 */
[----:B----4-:R-:W-:-:S04]  /*1180*/  IMAD.HI.U32 R15, R16, R5, RZ ;  /* 0x00000005100f7227 */ /* 0x010fc800078e00ff */
[----:B------:R-:W-:-:S04]  /*1190*/  IMAD.HI.U32 R5, R18, R5, RZ ;  /* 0x0000000512057227 */ /* 0x000fc800078e00ff */
[----:B---3--:R-:W-:-:S04]  /*11a0*/  IMAD.HI.U32 R20, R13, R6, RZ ;  /* 0x000000060d147227 */ /* 0x008fc800078e00ff */
[C---:B------:R-:W-:Y:S01]  /*11b0*/  IMAD.HI.U32 R22, R11.reuse, R6, RZ ;  /* 0x000000060b167227 */ /* 0x040fe200078e00ff */
[-C--:B------:R-:W-:Y:S02]  /*11c0*/  @P2 SHF.R.U32.HI R13, RZ, R7.reuse, R20 ;  /* 0x00000007ff0d2219 */ /* 0x080fe40000011614 */
[-C--:B-1----:R-:W-:Y:S02]  /*11d0*/  @P1 SHF.R.U32.HI R16, RZ, R12.reuse, R15 ;  /* 0x0000000cff101219 */ /* 0x082fe4000001160f */
[----:B------:R-:W-:Y:S02]  /*11e0*/  SHF.R.U32.HI R5, RZ, R12, R5 ;  /* 0x0000000cff057219 */ /* 0x000fe40000011605 */
[----:B------:R-:W-:Y:S02]  /*11f0*/  SHF.R.U32.HI R22, RZ, R7, R22 ;  /* 0x00000007ff167219 */ /* 0x000fe40000011616 */
[----:B------:R-:W-:Y:S01]  /*1200*/  SEL R5, R18, R5, !P1 ;  /* 0x0000000512057207 */ /* 0x000fe20004800000 */
[----:B--2---:R-:W-:Y:S01]  /*1210*/  IMAD.HI.U32 R20, R16, R2, RZ ;  /* 0x0000000210147227 */ /* 0x004fe200078e00ff */
[----:B------:R-:W-:-:S02]  /*1220*/  SEL R19, R11, R22, !P2 ;  /* 0x000000160b137207 */ /* 0x000fc40005000000 */
[----:B------:R-:W-:Y:S01]  /*1230*/  IADD3 R7, PT, PT, -R5, RZ, RZ ;  /* 0x000000ff05077210 */ /* 0x000fe20007ffe1ff */
[----:B------:R-:W-:Y:S01]  /*1240*/  IMAD.HI.U32 R6, R13, R2, RZ ;  /* 0x000000020d067227 */ /* 0x000fe200078e00ff */
[----:B------:R-:W-:-:S03]  /*1250*/  @P0 SHF.R.U32.HI R16, RZ, R3, R20 ;  /* 0x00000003ff100219 */ /* 0x000fc60000011614 */
[----:B------:R-:W-:Y:S01]  /*1260*/  IMAD R7, R4, R7, R18 ;  /* 0x0000000704077224 */ /* 0x000fe200078e0212 */
[----:B------:R-:W-:Y:S01]  /*1270*/  @P0 SHF.R.U32.HI R13, RZ, R3, R6 ;  /* 0x00000003ff0d0219 */ /* 0x000fe20000011606 */
[----:B------:R-:W-:-:S04]  /*1280*/  IMAD R16, R16, R9, RZ ;  /* 0x0000000910107224 */ /* 0x000fc800078e02ff */
[----:B------:R-:W-:Y:S01]  /*1290*/  IMAD R6, R13, R9, RZ ;  /* 0x000000090d067224 */ /* 0x000fe200078e02ff */
[----:B------:R-:W-:-:S04]  /*12a0*/  ISETP.GE.AND P1, PT, R5, R16, PT ;  /* 0x000000100500720c */ /* 0x000fc80003f26270 */
[----:B------:R-:W-:Y:S01]  /*12b0*/  ISETP.GE.OR P1, PT, R19, R6, P1 ;  /* 0x000000061300720c */ /* 0x000fe20000f26670 */
[----:B------:R-:W-:-:S05]  /*12c0*/  IMAD.HI.U32 R6, R5, R2, RZ ;  /* 0x0000000205067227 */ /* 0x000fca00078e00ff */
[----:B------:R-:W-:-:S04]  /*12d0*/  SHF.R.U32.HI R6, RZ, R3, R6 ;  /* 0x00000003ff067219 */ /* 0x000fc80000011606 */
[----:B------:R-:W-:-:S03]  /*12e0*/  SEL R6, R5, R6, !P0 ;  /* 0x0000000605067207 */ /* 0x000fc60004000000 */
[----:B------:R-:W-:Y:S01]  /*12f0*/  @!P1 IMAD.HI.U32 R12, R19, R2, RZ ;  /* 0x00000002130c9227 */ /* 0x000fe200078e00ff */
[----:B------:R-:W-:-:S04]  /*1300*/  IADD3 R2, PT, PT, -R6, RZ, RZ ;  /* 0x000000ff06027210 */ /* 0x000fc80007ffe1ff */
[----:B------:R-:W-:Y:S01]  /*1310*/  @!P1 SHF.R.U32.HI R12, RZ, R3, R12 ;  /* 0x00000003ff0c9219 */ /* 0x000fe2000001160c */
[----:B------:R-:W-:-:S03]  /*1320*/  IMAD R2, R9, R2, R5 ;  /* 0x0000000209027224 */ /* 0x000fc600078e0205 */
[----:B------:R-:W-:-:S05]  /*1330*/  @!P1 SEL R3, R19, R12, !P0 ;  /* 0x0000000c13039207 */ /* 0x000fca0004000000 */
[--C-:B------:R-:W-:Y:S02]  /*1340*/  @!P1 IMAD.IADD R6, R6, 0x1, -R3.reuse ;  /* 0x0000000106069824 */ /* 0x100fe400078e0a03 */
[----:B------:R-:W-:Y:S01]  /*1350*/  @!P1 IMAD R3, R2, R13, R3 ;  /* 0x0000000d02039224 */ /* 0x000fe200078e0203 */
[----:B------:R-:W-:Y:S01]  /*1360*/  IADD3 R2, PT, PT, -R19, RZ, RZ ;  /* 0x000000ff13027210 */ /* 0x000fe20007ffe1ff */
[----:B------:R-:W-:Y:S02]  /*1370*/  @!P1 IMAD R5, R6, R9, R19 ;  /* 0x0000000906059224 */ /* 0x000fe400078e0213 */
[----:B------:R-:W-:Y:S02]  /*1380*/  @!P1 IMAD.MOV.U32 R19, RZ, RZ, R3 ;  /* 0x000000ffff139224 */ /* 0x000fe400078e0003 */
[----:B------:R-:W-:Y:S02]  /*1390*/  IMAD R2, R14, R2, R11 ;  /* 0x000000020e027224 */ /* 0x000fe400078e020b */
[----:B------:R-:W-:-:S02]  /*13a0*/  IMAD R18, R5, R4, R7 ;  /* 0x0000000405127224 */ /* 0x000fc400078e0207 */
[----:B------:R-:W-:Y:S02]  /*13b0*/  IMAD R19, R19, R14, R2 ;  /* 0x0000000e13137224 */ /* 0x000fe400078e0202 */
.L_x_18:
[----:B------:R-:W-:Y:S05]  /*13c0*/  BRA.U UP3, `(.L_x_19) ;  /* 0x0000000103407547 */ /* 0x000fea000b800000 */
[----:B------:R-:W1:Y:S08]  /*13d0*/  LDC.64 R4, c[0x0][0xb10] ;  /* 0x0002c400ff047b82 */ /* 0x000e700000000a00 */
[----:B------:R-:W2:Y:S08]  /*13e0*/  LDC.64 R2, c[0x0][0xb18] ;  /* 0x0002c600ff027b82 */ /* 0x000eb00000000a00 */
[----:B------:R-:W3:Y:S08]  /*13f0*/  LDC R6, c[0x0][0xb20] ;  /* 0x0002c800ff067b82 */ /* 0x000ef00000000800 */
[----:B------:R-:W4:Y:S01]  /*1400*/  LDC R12, c[0x0][0xb0c] ;  /* 0x0002c300ff0c7b82 */ /* 0x000f220000000800 */
[----:B-1----:R-:W-:-:S05]  /*1410*/  IMAD.HI.U32 R4, R19, R4, RZ ;  /* 0x0000000413047227 */ /* 0x002fca00078e00ff */
[----:B------:R-:W-:Y:S01]  /*1420*/  SHF.R.U32.HI R4, RZ, R5, R4 ;  /* 0x00000005ff047219 */ /* 0x000fe20000011604 */
[----:B--2---:R-:W-:Y:S01]  /*1430*/  IMAD.HI.U32 R3, R18, R3, RZ ;  /* 0x0000000312037227 */ /* 0x004fe200078e00ff */
[----:B------:R-:W-:-:S04]  /*1440*/  ISETP.NE.AND P0, PT, R2, 0x1, PT ;  /* 0x000000010200780c */ /* 0x000fc80003f05270 */
[----:B---3--:R-:W-:-:S04]  /*1450*/  SHF.R.U32.HI R3, RZ, R6, R3 ;  /* 0x00000006ff037219 */ /* 0x008fc80000011603 */
[----:B------:R-:W-:Y:S02]  /*1460*/  SEL R3, R18, R3, !P0 ;  /* 0x0000000312037207 */ /* 0x000fe40004000000 */
[----:B----4-:R-:W-:-:S04]  /*1470*/  ISETP.NE.AND P1, PT, R12, 0x1, PT ;  /* 0x000000010c00780c */ /* 0x010fc80003f25270 */
[----:B------:R-:W-:-:S05]  /*1480*/  SEL R6, R19, R4, !P1 ;  /* 0x0000000413067207 */ /* 0x000fca0004800000 */
[----:B------:R-:W-:Y:S02]  /*1490*/  IMAD.IADD R4, R3, 0x1, -R6 ;  /* 0x0000000103047824 */ /* 0x000fe400078e0a06 */
[----:B------:R-:W-:Y:S02]  /*14a0*/  IMAD.IADD R3, R6, 0x1, -R3 ;  /* 0x0000000106037824 */ /* 0x000fe400078e0a03 */
[----:B------:R-:W-:Y:S02]  /*14b0*/  IMAD R19, R4, R12, R19 ;  /* 0x0000000c04137224 */ /* 0x000fe400078e0213 */
[----:B------:R-:W-:Y:S02]  /*14c0*/  IMAD R18, R3, R2, R18 ;  /* 0x0000000203127224 */ /* 0x000fe400078e0212 */
.L_x_19:
[----:B------:R-:W-:Y:S05]  /*14d0*/  BRA.U !UP1, `(.L_x_20) ;  /* 0x00000001090c7547 */ /* 0x000fea000b800000 */
[----:B------:R-:W-:Y:S01]  /*14e0*/  UCGABAR_WAIT ;  /* 0x0000000000007dc7 */ /* 0x000fe20008000000 */
[----:B------:R-:W-:Y:S01]  /*14f0*/  CCTL.IVALL ;  /* 0x00000000ff00798f */ /* 0x000fe20002000000 */
[----:B------:R-:W-:Y:S05]  /*1500*/  BRA `(.L_x_21) ;  /* 0x0000000000047947 */ /* 0x000fea0003800000 */
.L_x_20:
[----:B------:R-:W-:Y:S06]  /*1510*/  BAR.SYNC.DEFER_BLOCKING 0x0 ;  /* 0x0000000000007b1d */ /* 0x000fec0000010000 */
.L_x_21:
[----:B------:R-:W-:Y:S05]  /*1520*/  BRA.U UP2, `(.L_x_22) ;  /* 0x0000001102c47547 */ /* 0x000fea000b800000 */
[----:B------:R-:W1:Y:S01]  /*1530*/  LDCU UR4, c[0x0][0x38c] ;  /* 0x00007180ff0477ac */ /* 0x000e620008000800 */
[----:B------:R-:W2:Y:S01]  /*1540*/  LDC R9, c[0x0][0x370] ;  /* 0x0000dc00ff097b82 */ /* 0x000ea20000000800 */
[----:B------:R-:W-:Y:S02]  /*1550*/  IMAD.SHL.U32 R16, R11, 0x80, RZ ;  /* 0x000000800b107824 */ /* 0x000fe400078e00ff */
[----:B------:R-:W-:Y:S01]  /*1560*/  HFMA2 R14, -RZ, RZ, 0, 0 ;  /* 0x00000000ff0e7431 */ /* 0x000fe200000001ff */
[----:B------:R-:W-:Y:S01]  /*1570*/  UISETP.NE.AND UP1, UPT, UR10, URZ, UPT ;  /* 0x000000ff0a00728c */ /* 0x000fe2000bf25270 */
[----:B------:R-:W-:Y:S01]  /*1580*/  ISETP.NE.AND P4, PT, R10, RZ, P5 ;  /* 0x000000ff0a00720c */ /* 0x000fe20002f85270 */
[----:B------:R-:W-:Y:S01]  /*1590*/  IMAD.MOV.U32 R15, RZ, RZ, 0x1 ;  /* 0x00000001ff0f7424 */ /* 0x000fe200078e00ff */
[----:B------:R-:W-:Y:S01]  /*15a0*/  CS2R R12, SRZ ;  /* 0x00000000000c7805 */ /* 0x000fe2000001ff00 */
[----:B------:R-:W-:Y:S01]  /*15b0*/  IMAD.MOV.U32 R10, RZ, RZ, 0x1 ;  /* 0x00000001ff0a7424 */ /* 0x000fe200078e00ff */
[----:B------:R-:W3:Y:S01]  /*15c0*/  LDC R0, c[0x0][0x374] ;  /* 0x0000dd00ff007b82 */ /* 0x000ee20000000800 */
[----:B------:R-:W-:Y:S01]  /*15d0*/  LOP3.LUT R16, R16, 0x80, RZ, 0xc0, !PT ;  /* 0x0000008010107812 */ /* 0x000fe200078ec0ff */
[----:B------:R-:W4:Y:S01]  /*15e0*/  LDCU.64 UR14, c[0x0][0x348] ;  /* 0x00006900ff0e77ac */ /* 0x000f220008000a00 */
[----:B------:R-:W-:Y:S01]  /*15f0*/  USEL UR22, UR6, 0x2, UP1 ;  /* 0x0000000206167887 */ /* 0x000fe20008800000 */
[----:B------:R-:W-:Y:S01]  /*1600*/  UMOV UR23, URZ ;  /* 0x000000ff00177c82 */ /* 0x000fe20008000000 */
[----:B-1----:R-:W-:-:S04]  /*1610*/  UIADD3 UR5, UPT, UPT, UR4, 0x3f, URZ ;  /* 0x0000003f04057890 */ /* 0x002fc8000fffe0ff */
[----:B------:R-:W-:-:S04]  /*1620*/  USHF.R.S32.HI UR7, URZ, 0x1f, UR5 ;  /* 0x0000001fff077899 */ /* 0x000fc80008011405 */
[----:B------:R-:W-:Y:S02]  /*1630*/  ULEA.HI UR7, UR7, UR5, URZ, 0x6 ;  /* 0x0000000507077291 */ /* 0x000fe4000f8f30ff */
[----:B------:R-:W-:Y:S02]  /*1640*/  UIADD3 UR5, UPT, UPT, UR4, -0x1, URZ ;  /* 0xffffffff04057890 */ /* 0x000fe4000fffe0ff */
[----:B------:R-:W-:Y:S02]  /*1650*/  USHF.R.S32.HI UR7, URZ, 0x6, UR7 ;  /* 0x00000006ff077899 */ /* 0x000fe40008011407 */
[----:B------:R-:W-:Y:S02]  /*1660*/  UISETP.GE.U32.AND UP2, UPT, UR5, -0x7f, UPT ;  /* 0xffffff810500788c */ /* 0x000fe4000bf46070 */
[----:B------:R-:W-:Y:S02]  /*1670*/  UISETP.LT.U32.AND UP0, UPT, UR7, 0x5, UPT ;  /* 0x000000050700788c */ /* 0x000fe4000bf01070 */
[----:B------:R-:W-:-:S02]  /*1680*/  UIADD3 UR4, UPT, UPT, UR4, 0x7e, URZ ;  /* 0x0000007e04047890 */ /* 0x000fc4000fffe0ff */
[----:B------:R-:W-:-:S04]  /*1690*/  USEL UR5, UR7, 0x5, UP0 ;  /* 0x0000000507057887 */ /* 0x000fc80008000000 */
[----:B------:R-:W-:Y:S02]  /*16a0*/  UIADD3 UR21, UPT, UPT, UR5, -0x1, URZ ;  /* 0xffffffff05157890 */ /* 0x000fe4000fffe0ff */
[----:B------:R-:W-:Y:S02]  /*16b0*/  @UP2 UIADD3 UR21, UPT, UPT, UR5, URZ, URZ ;  /* 0x000000ff05152290 */ /* 0x000fe4000fffe0ff */
[----:B------:R-:W-:Y:S02]  /*16c0*/  UIADD3 UR24, UPT, UPT, UR7, -UR5, URZ ;  /* 0x8000000507187290 */ /* 0x000fe4000fffe0ff */
[----:B------:R-:W-:Y:S02]  /*16d0*/  UIADD3 UR13, UPT, UPT, UR21, 0x1, URZ ;  /* 0x00000001150d7890 */ /* 0x000fe4000fffe0ff */
[----:B--2-4-:R-:W-:-:S12]  /*16e0*/  UIADD3 UR21, UPT, UPT, -UR21, URZ, URZ ;  /* 0x000000ff15157290 */ /* 0x014fd8000fffe1ff */
.L_x_42:
[----:B------:R-:W-:Y:S01]  /*16f0*/  UISETP.NE.AND UP0, UPT, UR37, URZ, UPT ;  /* 0x000000ff2500728c */ /* 0x000fe2000bf05270 */
[----:B------:R-:W1:Y:S08]  /*1700*/  S2UR UR37, SR_CgaCtaId ;  /* 0x00000000002579c3 */ /* 0x000e700000008800 */
[----:B------:R-:W-:Y:S05]  /*1710*/  BRA.U UP0, `(.L_x_23) ;  /* 0x0000000100347547 */ /* 0x000fea000b800000 */
[----:B------:R-:W2:Y:S01]  /*1720*/  S2R R2, SR_CgaCtaId ;  /* 0x0000000000027919 */ /* 0x000ea20000008800 */
[----:B------:R-:W-:-:S04]  /*1730*/  MOV R3, 0x400 ;  /* 0x0000040000037802 */ /* 0x000fc80000000f00 */
[----:B--2---:R-:W-:Y:S02]  /*1740*/  LEA R3, R2, R3, 0x18 ;  /* 0x0000000302037211 */ /* 0x004fe400078ec0ff */
[----:B------:R-:W-:-:S03]  /*1750*/  SHF.L.U32 R2, R10, 0x1f, RZ ;  /* 0x0000001f0a027819 */ /* 0x000fc600000006ff */
[----:B------:R-:W-:-:S04]  /*1760*/  IMAD R3, R12, 0x8, R3 ;  /* 0x000000080c037824 */ /* 0x000fc800078e0203 */
[----:B------:R-:W2:Y:S02]  /*1770*/  SYNCS.PHASECHK.TRANS64.TRYWAIT P0, [R3+URZ+0xf0], R2 ;  /* 0x0000f002030075a7 */ /* 0x000ea400080011ff */
[----:B--2---:R-:W-:Y:S05]  /*1780*/  @!P0 BRA `(.L_x_24) ;  /* 0x000000c000e48947 */ /* 0x004fea0003800000 */
.L_x_324:
[----:B------:R-:W-:Y:S01]  /*1790*/  VIADD R12, R12, 0x1 ;  /* 0x000000010c0c7836 */ /* 0x000fe20000000000 */
[----:B------:R2:W-:Y:S04]  /*17a0*/  SYNCS.ARRIVE.TRANS64.A1T0 RZ, [R3+URZ+0xe0], RZ ;  /* 0x0000e0ff03ff79a7 */ /* 0x0005e800081000ff */
[----:B------:R-:W-:-:S04]  /*17b0*/  ISETP.NE.AND P0, PT, R12, 0x2, PT ;  /* 0x000000020c00780c */ /* 0x000fc80003f05270 */
[----:B------:R-:W-:Y:S02]  /*17c0*/  SEL R12, R12, RZ, P0 ;  /* 0x000000ff0c0c7207 */ /* 0x000fe40000000000 */
[----:B--2---:R-:W-:-:S04]  /*17d0*/  SEL R3, RZ, 0x1, P0 ;  /* 0x00000001ff037807 */ /* 0x004fc80000000000 */
[----:B------:R-:W-:-:S07]  /*17e0*/  LOP3.LUT R10, R10, R3, RZ, 0x3c, !PT ;  /* 0x000000030a0a7212 */ /* 0x000fce00078e3cff */
.L_x_23:
[----:B------:R-:W-:Y:S01]  /*17f0*/  UMOV UR6, 0x400 ;  /* 0x0000040000067882 */ /* 0x000fe20000000000 */
[----:B------:R-:W-:Y:S01]  /*1800*/  LEA.HI R3, R19, R19, RZ, 0x1 ;  /* 0x0000001313037211 */ /* 0x000fe200078f08ff */
[----:B-1----:R-:W-:Y:S01]  /*1810*/  ULEA UR6, UR37, UR6, 0x18 ;  /* 0x0000000625067291 */ /* 0x002fe2000f8ec0ff */
[----:B------:R-:W-:Y:S01]  /*1820*/  SHF.L.U32 R2, R15, 0x1f, RZ ;  /* 0x0000001f0f027819 */ /* 0x000fe200000006ff */
[----:B------:R-:W-:Y:S01]  /*1830*/  UISETP.GE.U32.AND UP0, UPT, UR4, 0x7f, UPT ;  /* 0x0000007f0400788c */ /* 0x000fe2000bf06070 */
[C---:B------:R-:W-:Y:S01]  /*1840*/  R2UR UR9, R16.reuse ;  /* 0x00000000100972ca */ /* 0x040fe200000e0000 */
[----:B------:R-:W-:Y:S01]  /*1850*/  ULEA UR8, UR23, UR6, 0x3 ;  /* 0x0000000617087291 */ /* 0x000fe2000f8e18ff */
[----:B------:R-:W-:Y:S01]  /*1860*/  IMAD.SHL.U32 R3, R3, 0x80, RZ ;  /* 0x0000008003037824 */ /* 0x000fe200078e00ff */
[----:B------:R-:W-:Y:S01]  /*1870*/  R2UR UR11, R16 ;  /* 0x00000000100b72ca */ /* 0x000fe200000e0000 */
[----:B------:R-:W-:-:S03]  /*1880*/  UMOV UR25, URZ ;  /* 0x000000ff00197c82 */ /* 0x000fc60008000000 */
[----:B------:R-:W-:-:S03]  /*1890*/  R2UR UR35, R3 ;  /* 0x00000000032372ca */ /* 0x000fc600000e0000 */
[----:B------:R1:W2:Y:S01]  /*18a0*/  SYNCS.PHASECHK.TRANS64.TRYWAIT P0, [UR8+0x28], R2 ;  /* 0x00002802ff0075a7 */ /* 0x0002a20008001108 */
[----:B------:R-:W-:-:S09]  /*18b0*/  R2UR UR8, R18 ;  /* 0x00000000120872ca */ /* 0x000fd200000e0000 */
[----:B------:R-:W-:-:S04]  /*18c0*/  ULOP3.LUT UR35, UR9, 0xffffff00, UR35, 0xf8, !UPT ;  /* 0xffffff0009237892 */ /* 0x000fc8000f8ef823 */
[----:B------:R-:W-:Y:S01]  /*18d0*/  ULEA UR11, UR8, UR11, 0x8 ;  /* 0x0000000b080b7291 */ /* 0x000fe2000f8e40ff */
[----:B------:R-:W-:Y:S11]  /*18e0*/  BRA.U !UP0, `(.L_x_25) ;  /* 0x0000000108bc7547 */ /* 0x000ff6000b800000 */
[----:B------:R-:W-:Y:S01]  /*18f0*/  UMOV UR16, UR21 ;  /* 0x0000001500107c82 */ /* 0x000fe20008000000 */
[----:B------:R-:W-:Y:S01]  /*1900*/  UMOV UR17, UR23 ;  /* 0x0000001700117c82 */ /* 0x000fe20008000000 */
[----:B------:R-:W-:-:S05]  /*1910*/  UMOV UR34, URZ ;  /* 0x000000ff00227c82 */ /* 0x000fca0008000000 */
.L_x_31:
[----:B------:R-:W-:Y:S01]  /*1920*/  ULEA UR33, UR17, UR6, 0x3 ;  /* 0x0000000611217291 */ /* 0x000fe2000f8e18ff */
[----:B------:R-:W-:Y:S01]  /*1930*/  @P5 MOV R3, 0x10000 ;  /* 0x0001000000035802 */ /* 0x000fe20000000f00 */
[----:B-12-4-:R-:W-:Y:S10]  /*1940*/  @P0 BRA `(.L_x_26) ;  /* 0x00000000000c0947 */ /* 0x016ff40003800000 */
[----:B------:R-:W-:-:S04]  /*1950*/  SHF.L.U32 R5, R15, 0x1f, RZ ;  /* 0x0000001f0f057819 */ /* 0x000fc800000006ff */
[----:B------:R-:W2:Y:S02]  /*1960*/  SYNCS.PHASECHK.TRANS64.TRYWAIT P0, [UR33+0x28], R5 ;  /* 0x00002805ff0075a7 */ /* 0x000ea40008001121 */
[----:B--2---:R-:W-:Y:S05]  /*1970*/  @!P0 BRA `(.L_x_27) ;  /* 0x000000c0007c8947 */ /* 0x004fea0003800000 */
.L_x_26:
[----:B------:R2:W-:Y:S01]  /*1980*/  @P5 SYNCS.ARRIVE.TRANS64 RZ, [UR33], R3 ;  /* 0x00000003ffff59a7 */ /* 0x0005e20008000021 */
[----:B------:R-:W-:Y:S02]  /*1990*/  ULOP3.LUT UR8, UR22, 0x2, URZ, 0xfc, !UPT ;  /* 0x0000000216087892 */ /* 0x000fe4000f8efcff */
[----:B------:R-:W-:Y:S02]  /*19a0*/  UIADD3 UR16, UPT, UPT, UR16, 0x1, URZ ;  /* 0x0000000110107890 */ /* 0x000fe4000fffe0ff */
[----:B------:R-:W-:Y:S02]  /*19b0*/  UISETP.NE.AND UP0, UPT, UR8, 0x2, UPT ;  /* 0x000000020800788c */ /* 0x000fe4000bf05270 */
[----:B------:R-:W-:-:S07]  /*19c0*/  UISETP.NE.AND UP2, UPT, UR16, 0x1, UPT ;  /* 0x000000011000788c */ /* 0x000fce000bf45270 */
[----:B------:R-:W-:Y:S05]  /*19d0*/  BRA.U UP0, `(.L_x_28) ;  /* 0x0000000100047547 */ /* 0x000fea000b800000 */
[----:B------:R-:W-:Y:S05]  /*19e0*/  BPT.TRAP 0x1 ;  /* 0x000000040000795c */ /* 0x000fea0000300000 */
.L_x_28:
[----:B------:R-:W-:Y:S04]  /*19f0*/  BSSY.RECONVERGENT B0, `(.L_x_29) ;  /* 0x0000003000007945 */ /* 0x000fe80003800200 */
[----:B------:R-:W-:Y:S05]  /*1a00*/  @!P4 BRA `(.L_x_30) ;  /* 0x000000000004c947 */ /* 0x000fea0003800000 */
[----:B------:R-:W-:Y:S05]  /*1a10*/  BPT.TRAP 0x1 ;  /* 0x000000040000795c */ /* 0x000fea0000300000 */
.L_x_30:
[----:B------:R-:W-:Y:S05]  /*1a20*/  BSYNC.RECONVERGENT B0 ;  /* 0x0000000000007941 */ /* 0x000fea0003800200 */
.L_x_29:
[----:B------:R-:W-:Y:S02]  /*1a30*/  UIADD3 UR23, UPT, UPT, UR17, 0x1, URZ ;  /* 0x0000000111177890 */ /* 0x000fe4000fffe0ff */
[----:B------:R-:W-:Y:S02]  /*1a40*/  UIADD3 UR28, UP1, UPT, UR14, 0x80, URZ ;  /* 0x000000800e1c7890 */ /* 0x000fe4000ff3e0ff */
[----:B------:R-:W-:Y:S02]  /*1a50*/  UISETP.NE.AND UP0, UPT, UR23, 0x5, UPT ;  /* 0x000000051700788c */ /* 0x000fe4000bf05270 */
[----:B------:R-:W-:Y:S02]  /*1a60*/  ULOP3.LUT UR33, UR33, 0xfefffff8, URZ, 0xc0, !UPT ;  /* 0xfefffff821217892 */ /* 0x000fe4000f8ec0ff */
[----:B------:R-:W-:Y:S02]  /*1a70*/  USEL UR9, URZ, 0x1, UP0 ;  /* 0x00000001ff097887 */ /* 0x000fe40008000000 */
[----:B------:R-:W-:-:S02]  /*1a80*/  USEL UR23, UR23, URZ, UP0 ;  /* 0x000000ff17177287 */ /* 0x000fc40008000000 */
[----:B------:R-:W-:Y:S02]  /*1a90*/  UIADD3 UR26, UP0, UPT, UR14, 0x180, URZ ;  /* 0x000001800e1a7890 */ /* 0x000fe4000ff1e0ff */
[----:B------:R-:W-:Y:S01]  /*1aa0*/  ULEA UR8, UR23, UR6, 0x3 ;  /* 0x0000000617087291 */ /* 0x000fe2000f8e18ff */
[----:B------:R-:W-:Y:S01]  /*1ab0*/  LOP3.LUT R15, R15, UR9, RZ, 0x3c, !PT ;  /* 0x000000090f0f7c12 */ /* 0x000fe2000f8e3cff */
[----:B------:R-:W-:Y:S02]  /*1ac0*/  UIADD3.X UR29, UPT, UPT, URZ, UR15, URZ, UP1, !UPT ;  /* 0x0000000fff1d7290 */ /* 0x000fe40008ffe4ff */
[----:B------:R-:W-:Y:S01]  /*1ad0*/  UIADD3.X UR27, UPT, UPT, URZ, UR15, URZ, UP0, !UPT ;  /* 0x0000000fff1b7290 */ /* 0x000fe200087fe4ff */
[----:B-1----:R-:W-:Y:S01]  /*1ae0*/  SHF.L.U32 R2, R15, 0x1f, RZ ;  /* 0x0000001f0f027819 */ /* 0x002fe200000006ff */
[----:B------:R-:W-:Y:S01]  /*1af0*/  UMOV UR18, 0x0 ;  /* 0x0000000000127882 */ /* 0x000fe20000000000 */
[----:B------:R-:W-:Y:S01]  /*1b00*/  UMOV UR19, 0x10000000 ;  /* 0x1000000000137882 */ /* 0x000fe20000000000 */
[----:B------:R-:W-:Y:S01]  /*1b10*/  UMOV UR10, UR34 ;  /* 0x00000022000a7c82 */ /* 0x000fe20008000000 */
[----:B------:R4:W1:Y:S01]  /*1b20*/  SYNCS.PHASECHK.TRANS64.TRYWAIT P0, [UR8+0x28], R2 ;  /* 0x00002802ff0075a7 */ /* 0x0008620008001108 */
[----:B------:R-:W-:Y:S01]  /*1b30*/  ULEA UR8, UR17, UR6, 0xe ;  /* 0x0000000611087291 */ /* 0x000fe2000f8e70ff */
[----:B------:R-:W-:Y:S01]  /*1b40*/  UMOV UR12, UR36 ;  /* 0x00000024000c7c82 */ /* 0x000fe20008000000 */
[----:B------:R-:W-:-:S02]  /*1b50*/  UMOV UR9, UR33 ;  /* 0x0000002100097c82 */ /* 0x000fc40008000000 */
[----:B------:R-:W-:Y:S02]  /*1b60*/  UIADD3 UR32, UPT, UPT, UR8, 0x10800, URZ ;  /* 0x0001080008207890 */ /* 0x000fe4000fffe0ff */
[----:B------:R-:W-:Y:S01]  /*1b70*/  UIADD3 UR8, UPT, UPT, UR8, 0x24800, URZ ;  /* 0x0002480008087890 */ /* 0x000fe2000fffe0ff */
[----:B------:R-:W-:Y:S01]  /*1b80*/  UMOV UR25, UR13 ;  /* 0x0000000d00197c82 */ /* 0x000fe20008000000 */
[----:B------:R-:W-:-:S05]  /*1b90*/  UMOV UR17, UR23 ;  /* 0x0000001700117c82 */ /* 0x000fca0008000000 */
[----:B------:R2:W-:Y:S02]  /*1ba0*/  UTMALDG.3D.2CTA [UR32], [UR28], desc[UR18] ;  /* 0x000012201c0075b4 */ /* 0x0005e40008211000 */
[----:B------:R4:W-:Y:S01]  /*1bb0*/  UTMALDG.3D.2CTA [UR8], [UR26], desc[UR18] ;  /* 0x000012081a0075b4 */ /* 0x0009e20008211000 */
[----:B--2---:R-:W-:Y:S01]  /*1bc0*/  UIADD3 UR34, UPT, UPT, UR34, 0x40, URZ ;  /* 0x0000004022227890 */ /* 0x004fe2000fffe0ff */
[----:B------:R-:W-:Y:S11]  /*1bd0*/  BRA.U UP2, `(.L_x_31) ;  /* 0xfffffffd02507547 */ /* 0x000ff6000b83ffff */
.L_x_25:
[----:B-12---:R-:W-:Y:S01]  /*1be0*/  PLOP3.LUT P0, PT, PT, PT, UP5, 0x80, 0x8 ;  /* 0x000000000008781c */ /* 0x006fe20003f0f058 */
[----:B----4-:R-:W-:Y:S01]  /*1bf0*/  ULEA UR8, UR23, UR6, 0x3 ;  /* 0x0000000617087291 */ /* 0x010fe2000f8e18ff */
[----:B------:R-:W-:Y:S01]  /*1c00*/  SHF.L.U32 R2, R15, 0x1f, RZ ;  /* 0x0000001f0f027819 */ /* 0x000fe200000006ff */
[----:B------:R-:W-:-:S10]  /*1c10*/  UISETP.GT.AND UP0, UPT, UR7, UR5, UPT ;  /* 0x000000050700728c */ /* 0x000fd4000bf04270 */
[----:B------:R-:W-:Y:S01]  /*1c20*/  @!P0 SYNCS.ARRIVE.TRANS64.A1T0 RZ, [UR6+0x98], RZ ;  /* 0x000098ffffff89a7 */ /* 0x000fe20008100006 */
[----:B------:R1:W2:Y:S01]  /*1c30*/  SYNCS.PHASECHK.TRANS64.TRYWAIT P0, [UR8+0x28], R2 ;  /* 0x00002802ff0075a7 */ /* 0x0002a20008001108 */
[----:B------:R-:W-:Y:S05]  /*1c40*/  BRA.U !UP0, `(.L_x_32) ;  /* 0x0000000108bc7547 */ /* 0x000fea000b800000 */
[----:B------:R-:W-:Y:S01]  /*1c50*/  UIADD3 UR26, UPT, UPT, UR24, UR25, URZ ;  /* 0x00000019181a7290 */ /* 0x000fe2000fffe0ff */
[----:B------:R-:W-:-:S11]  /*1c60*/  UMOV UR27, UR23 ;  /* 0x00000017001b7c82 */ /* 0x000fd60008000000 */
.L_x_38:
[----:B------:R-:W-:Y:S01]  /*1c70*/  ULEA UR17, UR27, UR6, 0x3 ;  /* 0x000000061b117291 */ /* 0x000fe2000f8e18ff */
[----:B--2---:R-:W-:Y:S01]  /*1c80*/  @P5 MOV R3, 0x10000 ;  /* 0x0001000000035802 */ /* 0x004fe20000000f00 */
[----:B-12---:R-:W-:Y:S10]  /*1c90*/  @P0 BRA `(.L_x_33) ;  /* 0x00000000000c0947 */ /* 0x006ff40003800000 */
[----:B------:R-:W-:-:S04]  /*1ca0*/  SHF.L.U32 R5, R15, 0x1f, RZ ;  /* 0x0000001f0f057819 */ /* 0x000fc800000006ff */
[----:B------:R-:W2:Y:S02]  /*1cb0*/  SYNCS.PHASECHK.TRANS64.TRYWAIT P0, [UR17+0x28], R5 ;  /* 0x00002805ff0075a7 */ /* 0x000ea40008001111 */
[----:B--2---:R-:W-:Y:S05]  /*1cc0*/  @!P0 BRA `(.L_x_34) ;  /* 0x000000bc00c08947 */ /* 0x004fea0003800000 */
.L_x_33:
[----:B------:R2:W-:Y:S01]  /*1cd0*/  @P5 SYNCS.ARRIVE.TRANS64 RZ, [UR17], R3 ;  /* 0x00000003ffff59a7 */ /* 0x0005e20008000011 */
[----:B------:R-:W-:-:S04]  /*1ce0*/  ULOP3.LUT UR8, UR22, 0x2, URZ, 0xfc, !UPT ;  /* 0x0000000216087892 */ /* 0x000fc8000f8efcff */
[----:B------:R-:W-:-:S09]  /*1cf0*/  UISETP.NE.AND UP0, UPT, UR8, 0x2, UPT ;  /* 0x000000020800788c */ /* 0x000fd2000bf05270 */
[----:B------:R-:W-:Y:S05]  /*1d00*/  BRA.U UP0, `(.L_x_35) ;  /* 0x0000000100047547 */ /* 0x000fea000b800000 */
[----:B------:R-:W-:Y:S05]  /*1d10*/  BPT.TRAP 0x1 ;  /* 0x000000040000795c */ /* 0x000fea0000300000 */
.L_x_35:
[----:B------:R-:W-:Y:S04]  /*1d20*/  BSSY.RECONVERGENT B0, `(.L_x_36) ;  /* 0x0000003000007945 */ /* 0x000fe80003800200 */
[----:B------:R-:W-:Y:S05]  /*1d30*/  @!P4 BRA `(.L_x_37) ;  /* 0x000000000004c947 */ /* 0x000fea0003800000 */
[----:B------:R-:W-:Y:S05]  /*1d40*/  BPT.TRAP 0x1 ;  /* 0x000000040000795c */ /* 0x000fea0000300000 */
.L_x_37:
[----:B------:R-:W-:Y:S05]  /*1d50*/  BSYNC.RECONVERGENT B0 ;  /* 0x0000000000007941 */ /* 0x000fea0003800200 */
.L_x_36:
[----:B------:R-:W-:Y:S02]  /*1d60*/  UIADD3 UR23, UPT, UPT, UR27, 0x1, URZ ;  /* 0x000000011b177890 */ /* 0x000fe4000fffe0ff */
[----:B------:R-:W-:Y:S02]  /*1d70*/  UIADD3 UR32, UP1, UPT, UR14, 0x80, URZ ;  /* 0x000000800e207890 */ /* 0x000fe4000ff3e0ff */
[----:B------:R-:W-:Y:S02]  /*1d80*/  UISETP.NE.AND UP0, UPT, UR23, 0x5, UPT ;  /* 0x000000051700788c */ /* 0x000fe4000bf05270 */
[----:B------:R-:W-:Y:S02]  /*1d90*/  USHF.L.U32 UR18, UR25, 0x6, URZ ;  /* 0x0000000619127899 */ /* 0x000fe400080006ff */
[----:B------:R-:W-:Y:S02]  /*1da0*/  USEL UR9, URZ, 0x1, UP0 ;  /* 0x00000001ff097887 */ /* 0x000fe40008000000 */
[----:B------:R-:W-:-:S02]  /*1db0*/  USEL UR23, UR23, URZ, UP0 ;  /* 0x000000ff17177287 */ /* 0x000fc40008000000 */
[----:B------:R-:W-:Y:S02]  /*1dc0*/  UIADD3 UR30, UP0, UPT, UR14, 0x180, URZ ;  /* 0x000001800e1e7890 */ /* 0x000fe4000ff1e0ff */
[----:B------:R-:W-:Y:S01]  /*1dd0*/  ULEA UR8, UR23, UR6, 0x3 ;  /* 0x0000000617087291 */ /* 0x000fe2000f8e18ff */
[----:B------:R-:W-:Y:S01]  /*1de0*/  LOP3.LUT R15, R15, UR9, RZ, 0x3c, !PT ;  /* 0x000000090f0f7c12 */ /* 0x000fe2000f8e3cff */
[----:B------:R-:W-:Y:S02]  /*1df0*/  ULOP3.LUT UR17, UR17, 0xfefffff8, URZ, 0xc0, !UPT ;  /* 0xfefffff811117892 */ /* 0x000fe4000f8ec0ff */
[----:B------:R-:W-:Y:S01]  /*1e00*/  UIADD3.X UR33, UPT, UPT, URZ, UR15, URZ, UP1, !UPT ;  /* 0x0000000fff217290 */ /* 0x000fe20008ffe4ff */
[----:B-1----:R-:W-:Y:S01]  /*1e10*/  SHF.L.U32 R2, R15, 0x1f, RZ ;  /* 0x0000001f0f027819 */ /* 0x002fe200000006ff */
[----:B------:R-:W-:Y:S01]  /*1e20*/  UIADD3.X UR31, UPT, UPT, URZ, UR15, URZ, UP0, !UPT ;  /* 0x0000000fff1f7290 */ /* 0x000fe200087fe4ff */
[----:B------:R-:W-:Y:S02]  /*1e30*/  UMOV UR28, 0x0 ;  /* 0x00000000001c7882 */ /* 0x000fe40000000000 */
[----:B------:R4:W1:Y:S01]  /*1e40*/  SYNCS.PHASECHK.TRANS64.TRYWAIT P0, [UR8+0x28], R2 ;  /* 0x00002802ff0075a7 */ /* 0x0008620008001108 */
[----:B------:R-:W-:Y:S01]  /*1e50*/  ULEA UR8, UR27, UR6, 0xe ;  /* 0x000000061b087291 */ /* 0x000fe2000f8e70ff */
[----:B------:R-:W-:Y:S01]  /*1e60*/  UMOV UR29, 0x10000000 ;  /* 0x10000000001d7882 */ /* 0x000fe20000000000 */
[----:B------:R-:W-:-:S02]  /*1e70*/  UMOV UR19, UR35 ;  /* 0x0000002300137c82 */ /* 0x000fc40008000000 */
[----:B------:R-:W-:Y:S02]  /*1e80*/  UIADD3 UR16, UPT, UPT, UR8, 0x10800, URZ ;  /* 0x0001080008107890 */ /* 0x000fe4000fffe0ff */
[----:B------:R-:W-:Y:S01]  /*1e90*/  UIADD3 UR8, UPT, UPT, UR8, 0x24800, URZ ;  /* 0x0002480008087890 */ /* 0x000fe2000fffe0ff */
[----:B------:R-:W-:Y:S01]  /*1ea0*/  UMOV UR20, UR36 ;  /* 0x0000002400147c82 */ /* 0x000fe20008000000 */
[----:B------:R-:W-:Y:S01]  /*1eb0*/  UMOV UR12, UR36 ;  /* 0x00000024000c7c82 */ /* 0x000fe20008000000 */
[----:B------:R-:W-:Y:S01]  /*1ec0*/  UMOV UR9, UR17 ;  /* 0x0000001100097c82 */ /* 0x000fe20008000000 */
[----:B------:R-:W-:Y:S01]  /*1ed0*/  UMOV UR10, UR18 ;  /* 0x00000012000a7c82 */ /* 0x000fe20008000000 */
[----:B------:R-:W-:Y:S02]  /*1ee0*/  UIADD3 UR25, UPT, UPT, UR25, 0x1, URZ ;  /* 0x0000000119197890 */ /* 0x000fe4000fffe0ff */
[----:B------:R4:W-:Y:S01]  /*1ef0*/  UTMALDG.3D.2CTA [UR16], [UR32], desc[UR28] ;  /* 0x00001c10200075b4 */ /* 0x0009e20008211000 */
[----:B------:R-:W-:Y:S01]  /*1f00*/  UMOV UR27, UR23 ;  /* 0x00000017001b7c82 */ /* 0x000fe20008000000 */
[----:B------:R-:W-:Y:S01]  /*1f10*/  UISETP.NE.AND UP0, UPT, UR25, UR26, UPT ;  /* 0x0000001a1900728c */ /* 0x000fe2000bf05270 */
[----:B------:R4:W-:Y:S08]  /*1f20*/  UTMALDG.3D.2CTA [UR8], [UR30], desc[UR28] ;  /* 0x00001c081e0075b4 */ /* 0x0009f00008211000 */
[----:B----4-:R-:W-:Y:S05]  /*1f30*/  BRA.U UP0, `(.L_x_38) ;  /* 0xfffffffd004c7547 */ /* 0x010fea000b83ffff */
.L_x_32:
[C---:B-1----:R-:W-:Y:S01]  /*1f40*/  LEA R2, R14.reuse, UR6, 0x3 ;  /* 0x000000060e027c11 */ /* 0x042fe2000f8e18ff */
[----:B------:R-:W-:Y:S01]  /*1f50*/  NOP ;  /* 0x0000000000007918 */ /* 0x000fe20000000000 */
[----:B--2---:R-:W-:Y:S02]  /*1f60*/  SHF.L.U32 R3, R13, 0x1f, RZ ;  /* 0x0000001f0d037819 */ /* 0x004fe400000006ff */
[----:B------:R-:W-:Y:S02]  /*1f70*/  LEA R4, R14, UR6, 0x4 ;  /* 0x000000060e047c11 */ /* 0x000fe4000f8e20ff */
[----:B------:R-:W1:Y:S02]  /*1f80*/  SYNCS.PHASECHK.TRANS64.TRYWAIT P0, [R2+URZ+0xa0], R3 ;  /* 0x0000a003020075a7 */ /* 0x000e6400080011ff */
[----:B-1----:R-:W-:Y:S05]  /*1f90*/  @!P0 BRA `(.L_x_39) ;  /* 0x000000bc00248947 */ /* 0x002fea0003800000 */
.L_x_327:
[----:B------:R-:W2:Y:S01]  /*1fa0*/  LDS.128 R4, [R4+0x110] ;  /* 0x0001100004047984 */ /* 0x000ea20000000c00 */
[----:B------:R-:W-:Y:S01]  /*1fb0*/  ISETP.GE.AND P0, PT, R68, 0x1, PT ;  /* 0x000000014400780c */ /* 0x000fe20003f06270 */
[----:B-1----:R-:W-:Y:S01]  /*1fc0*/  VIADD R2, R2, 0xb0 ;  /* 0x000000b002027836 */ /* 0x002fe20000000000 */
[----:B------:R-:W-:Y:S01]  /*1fd0*/  @!PT LDS RZ, [RZ] ;  /* 0x00000000fffff984 */ /* 0x000fe20000000800 */
[----:B------:R-:W-:Y:S01]  /*1fe0*/  @!PT LDS RZ, [RZ] ;  /* 0x00000000fffff984 */ /* 0x000fe20000000800 */
[----:B------:R-:W-:Y:S01]  /*1ff0*/  @!PT LDS RZ, [RZ] ;  /* 0x00000000fffff984 */ /* 0x000fe20000000800 */
[----:B------:R-:W-:Y:S01]  /*2000*/  @!PT LDS RZ, [RZ] ;  /* 0x00000000fffff984 */ /* 0x000fe20000000800 */
[----:B------:R1:W-:Y:S06]  /*2010*/  MEMBAR.ALL.CTA ;  /* 0x0000000000007992 */ /* 0x0003ec0000008000 */
[----:B-1----:R-:W1:Y:S01]  /*2020*/  FENCE.VIEW.ASYNC.S ;  /* 0x00000000000073c6 */ /* 0x002e620000000000 */
[----:B------:R-:W-:-:S04]  /*2030*/  PRMT R2, RZ, 0x654, R2 ;  /* 0x00000654ff027816 */ /* 0x000fc80000000002 */
[----:B-1----:R1:W-:Y:S01]  /*2040*/  SYNCS.ARRIVE.TRANS64.RED.A1T0 RZ, [R2+URZ], RZ ;  /* 0x000000ff02ff79a7 */ /* 0x0023e200081004ff */
[----:B--2---:R-:W-:-:S13]  /*2050*/  LOP3.LUT P2, RZ, R6, 0x1, RZ, 0xc0, !PT ;  /* 0x0000000106ff7812 */ /* 0x004fda000784c0ff */
[----:B------:R-:W-:Y:S01]  /*2060*/  @P2 SHF.R.U32.HI R3, RZ, 0x10, R5 ;  /* 0x00000010ff032819 */ /* 0x000fe20000011605 */
[----:B------:R-:W-:Y:S01]  /*2070*/  VOTEU.ANY UP0, P2 ;  /* 0x0000000000ff7886 */ /* 0x000fe20001000100 */
[----:B------:R-:W-:Y:S02]  /*2080*/  @P2 MOV R11, R4 ;  /* 0x00000004000b2202 */ /* 0x000fe40000000f00 */
[----:B------:R-:W-:Y:S02]  /*2090*/  @P2 R2UR.BROADCAST UR8, R3 ;  /* 0x00000000030822ca */ /* 0x000fe400008e0000 */
[----:B------:R-:W-:-:S11]  /*20a0*/  @P2 LOP3.LUT R8, R5, 0xffff, RZ, 0xc0, !PT ;  /* 0x0000ffff05082812 */ /* 0x000fd600078ec0ff */
[----:B------:R-:W-:Y:S01]  /*20b0*/  @UP0 UMOV UR36, UR8 ;  /* 0x0000000800240c82 */ /* 0x000fe20008000000 */
[----:B-1----:R-:W-:Y:S05]  /*20c0*/  @!P0 BRA `(.L_x_40) ;  /* 0x0000000000b88947 */ /* 0x002fea0003800000 */
[----:B------:R-:W3:Y:S01]  /*20d0*/  LDC.64 R4, c[0x0][0xb18] ;  /* 0x0002c600ff047b82 */ /* 0x000ee20000000a00 */
[----:B------:R-:W-:-:S07]  /*20e0*/  ISETP.NE.AND P3, PT, R68, 0x1, PT ;  /* 0x000000014400780c */ /* 0x000fce0003f65270 */
[----:B------:R-:W1:Y:S08]  /*20f0*/  LDC.64 R6, c[0x0][0xb10] ;  /* 0x0002c400ff067b82 */ /* 0x000e700000000a00 */
[----:B------:R-:W2:Y:S08]  /*2100*/  LDC R17, c[0x0][0xb20] ;  /* 0x0002c800ff117b82 */ /* 0x000eb00000000800 */
[----:B------:R-:W4:Y:S01]  /*2110*/  LDC R18, c[0x0][0xb0c] ;  /* 0x0002c300ff127b82 */ /* 0x000f220000000800 */
[----:B---3--:R-:W-:Y:S01]  /*2120*/  IMAD.HI.U32 R22, R0, R5, RZ ;  /* 0x0000000500167227 */ /* 0x008fe200078e00ff */
[----:B------:R-:W-:-:S06]  /*2130*/  ISETP.NE.AND P0, PT, R4, 0x1, PT ;  /* 0x000000010400780c */ /* 0x000fcc0003f05270 */
[----:B------:R-:W3:Y:S01]  /*2140*/  LDC.64 R2, c[0x0][0xb28] ;  /* 0x0002ca00ff027b82 */ /* 0x000ee20000000a00 */
[----:B-1----:R-:W-:-:S04]  /*2150*/  IMAD.HI.U32 R20, R9, R6, RZ ;  /* 0x0000000609147227 */ /* 0x002fc800078e00ff */
[----:B------:R-:W-:Y:S01]  /*2160*/  IMAD.HI.U32 R24, R11, R6, RZ ;  /* 0x000000060b187227 */ /* 0x000fe200078e00ff */
[----:B------:R-:W-:Y:S02]  /*2170*/  SHF.R.U32.HI R20, RZ, R7, R20 ;  /* 0x00000007ff147219 */ /* 0x000fe40000011614 */
[----:B--2---:R-:W-:Y:S01]  /*2180*/  SHF.R.U32.HI R19, RZ, R17, R22 ;  /* 0x00000011ff137219 */ /* 0x004fe20000011616 */
[----:B------:R-:W-:Y:S01]  /*2190*/  IMAD.HI.U32 R22, R8, R5, RZ ;  /* 0x0000000508167227 */ /* 0x000fe200078e00ff */
[----:B------:R-:W-:Y:S02]  /*21a0*/  SHF.R.U32.HI R24, RZ, R7, R24 ;  /* 0x00000007ff187219 */ /* 0x000fe40000011618 */
[----:B------:R-:W-:Y:S02]  /*21b0*/  SEL R19, R0, R19, !P0 ;  /* 0x0000001300137207 */ /* 0x000fe40004000000 */
[----:B------:R-:W-:Y:S02]  /*21c0*/  SHF.R.U32.HI R17, RZ, R17, R22 ;  /* 0x00000011ff117219 */ /* 0x000fe40000011616 */
[----:B----4-:R-:W-:-:S02]  /*21d0*/  ISETP.NE.AND P1, PT, R18, 0x1, PT ;  /* 0x000000011200780c */ /* 0x010fc40003f25270 */
[----:B------:R-:W-:Y:S02]  /*21e0*/  SEL R17, R8, R17, !P0 ;  /* 0x0000001108117207 */ /* 0x000fe40004000000 */
[----:B------:R-:W-:Y:S02]  /*21f0*/  SEL R21, R9, R20, !P1 ;  /* 0x0000001409157207 */ /* 0x000fe40004800000 */
[----:B------:R-:W-:Y:S01]  /*2200*/  SEL R5, R11, R24, !P1 ;  /* 0x000000180b057207 */ /* 0x000fe20004800000 */
[----:B---3--:R-:W-:Y:S01]  /*2210*/  IMAD.HI.U32 R20, R19, R2, RZ ;  /* 0x0000000213147227 */ /* 0x008fe200078e00ff */
[----:B------:R-:W-:-:S03]  /*2220*/  IADD3 R7, PT, PT, -R17, RZ, RZ ;  /* 0x000000ff11077210 */ /* 0x000fc60007ffe1ff */
        /* <DEDUP_REMOVED lines=11> */
[----:B------:R-:W-:-:S04]  /*22e0*/  @!P0 IMAD.HI.U32 R20, R5, R2, RZ ;  /* 0x0000000205148227 */ /* 0x000fc800078e00ff */
[----:B------:R-:W-:Y:S01]  /*22f0*/  IMAD.MOV R2, RZ, RZ, -R6 ;  /* 0x000000ffff027224 */ /* 0x000fe200078e0a06 */
[----:B------:R-:W-:-:S03]  /*2300*/  @!P0 SHF.R.U32.HI R20, RZ, R3, R20 ;  /* 0x00000003ff148219 */ /* 0x000fc60000011614 */
[----:B------:R-:W-:Y:S01]  /*2310*/  IMAD R2, R68, R2, R17 ;  /* 0x0000000244027224 */ /* 0x000fe200078e0211 */
        /* <DEDUP_REMOVED lines=9> */
.L_x_40:
[----:B------:R-:W1:Y:S02]  /*23b0*/  LDCU UR8, c[0x0][0xb30] ;  /* 0x00016600ff0877ac */ /* 0x000e640008000800 */
[----:B-1----:R-:W-:-:S09]  /*23c0*/  UISETP.NE.AND UP0, UPT, UR8, 0x1, UPT ;  /* 0x000000010800788c */ /* 0x002fd2000bf05270 */
[----:B------:R-:W-:Y:S05]  /*23d0*/  BRA.U UP0, `(.L_x_41) ;  /* 0x0000000100407547 */ /* 0x000fea000b800000 */
[----:B------:R-:W1:Y:S08]  /*23e0*/  LDC.64 R4, c[0x0][0xb10] ;  /* 0x0002c400ff047b82 */ /* 0x000e700000000a00 */
[----:B------:R-:W2:Y:S08]  /*23f0*/  LDC.64 R2, c[0x0][0xb18] ;  /* 0x0002c600ff027b82 */ /* 0x000eb00000000a00 */
[----:B------:R-:W4:Y:S08]  /*2400*/  LDC R6, c[0x0][0xb20] ;  /* 0x0002c800ff067b82 */ /* 0x000f300000000800 */
[----:B------:R-:W3:Y:S01]  /*2410*/  LDC R18, c[0x0][0xb0c] ;  /* 0x0002c300ff127b82 */ /* 0x000ee20000000800 */
[----:B-1----:R-:W-:-:S05]  /*2420*/  IMAD.HI.U32 R4, R11, R4, RZ ;  /* 0x000000040b047227 */ /* 0x002fca00078e00ff */
[----:B------:R-:W-:Y:S01]  /*2430*/  SHF.R.U32.HI R4, RZ, R5, R4 ;  /* 0x00000005ff047219 */ /* 0x000fe20000011604 */
[----:B--2---:R-:W-:Y:S01]  /*2440*/  IMAD.HI.U32 R3, R8, R3, RZ ;  /* 0x0000000308037227 */ /* 0x004fe200078e00ff */
[----:B------:R-:W-:-:S04]  /*2450*/  ISETP.NE.AND P0, PT, R2, 0x1, PT ;  /* 0x000000010200780c */ /* 0x000fc80003f05270 */
[----:B----4-:R-:W-:-:S04]  /*2460*/  SHF.R.U32.HI R3, RZ, R6, R3 ;  /* 0x00000006ff037219 */ /* 0x010fc80000011603 */
[----:B------:R-:W-:Y:S02]  /*2470*/  SEL R3, R8, R3, !P0 ;  /* 0x0000000308037207 */ /* 0x000fe40004000000 */
[----:B---3--:R-:W-:-:S04]  /*2480*/  ISETP.NE.AND P1, PT, R18, 0x1, PT ;  /* 0x000000011200780c */ /* 0x008fc80003f25270 */
[----:B------:R-:W-:-:S05]  /*2490*/  SEL R4, R11, R4, !P1 ;  /* 0x000000040b047207 */ /* 0x000fca0004800000 */
[----:B------:R-:W-:Y:S02]  /*24a0*/  IMAD.IADD R5, R3, 0x1, -R4 ;  /* 0x0000000103057824 */ /* 0x000fe400078e0a04 */
[----:B------:R-:W-:Y:S02]  /*24b0*/  IMAD.IADD R3, R4, 0x1, -R3 ;  /* 0x0000000104037824 */ /* 0x000fe400078e0a03 */
[----:B------:R-:W-:Y:S02]  /*24c0*/  IMAD R11, R5, R18, R11 ;  /* 0x00000012050b7224 */ /* 0x000fe400078e020b */
[----:B------:R-:W-:-:S07]  /*24d0*/  IMAD R8, R3, R2, R8 ;  /* 0x0000000203087224 */ /* 0x000fce00078e0208 */
.L_x_41:
[----:B------:R-:W-:Y:S01]  /*24e0*/  VIADD R14, R14, 0x1 ;  /* 0x000000010e0e7836 */ /* 0x000fe20000000000 */
[----:B------:R-:W-:Y:S01]  /*24f0*/  UPLOP3.LUT UP5, UPT, UPT, UPT, UPT, 0x80, 0x8 ;  /* 0x000000000008789c */ /* 0x000fe20003faf070 */
[----:B------:R-:W-:Y:S02]  /*2500*/  IMAD.IADD R19, R11, 0x1, R204 ;  /* 0x000000010b137824 */ /* 0x000fe400078e02cc */
[----:B------:R-:W-:Y:S01]  /*2510*/  IMAD.IADD R18, R8, 0x1, R171 ;  /* 0x0000000108127824 */ /* 0x000fe200078e02ab */
[----:B------:R-:W-:-:S04]  /*2520*/  ISETP.NE.AND P0, PT, R14, 0x2, PT ;  /* 0x000000020e00780c */ /* 0x000fc80003f05270 */
[----:B------:R-:W-:Y:S02]  /*2530*/  SEL R2, RZ, 0x1, P0 ;  /* 0x00000001ff027807 */ /* 0x000fe40000000000 */
[----:B------:R-:W-:Y:S02]  /*2540*/  SEL R14, R14, RZ, P0 ;  /* 0x000000ff0e0e7207 */ /* 0x000fe40000000000 */
[----:B------:R-:W-:Y:S01]  /*2550*/  LOP3.LUT R13, R13, R2, RZ, 0x3c, !PT ;  /* 0x000000020d0d7212 */ /* 0x000fe200078e3cff */
[----:B------:R-:W-:Y:S06]  /*2560*/  @P2 BRA `(.L_x_42) ;  /* 0xfffffff000602947 */ /* 0x000fec000383ffff */
[----:B------:R-:W-:Y:S01]  /*2570*/  UIADD3 UR6, UPT, UPT, UR6, 0x28, URZ ;  /* 0x0000002806067890 */ /* 0x000fe2000fffe0ff */
[----:B------:R-:W-:-:S03]  /*2580*/  SHF.L.U32 R3, R15, 0x1f, RZ ;  /* 0x0000001f0f037819 */ /* 0x000fc600000006ff */
[----:B------:R-:W-:-:S09]  /*2590*/  ULEA UR4, UR23, UR6, 0x3 ;  /* 0x0000000617047291 */ /* 0x000fd2000f8e18ff */
[----:B------:R-:W1:Y:S02]  /*25a0*/  SYNCS.PHASECHK.TRANS64.TRYWAIT P0, [UR4], R3 ;  /* 0x00000003ff0075a7 */ /* 0x000e640008001104 */
[----:B-1----:R-:W-:Y:S05]  /*25b0*/  @!P0 BRA `(.L_x_43) ;  /* 0x000000b400b08947 */ /* 0x002fea0003800000 */
.L_x_329:
[----:B------:R-:W-:-:S04]  /*25c0*/  UIADD3 UR5, UPT, UPT, UR23, 0x1, URZ ;  /* 0x0000000117057890 */ /* 0x000fc8000fffe0ff */
[----:B------:R-:W-:-:S04]  /*25d0*/  UISETP.NE.AND UP0, UPT, UR5, 0x5, UPT ;  /* 0x000000050500788c */ /* 0x000fc8000bf05270 */
[----:B------:R-:W-:Y:S02]  /*25e0*/  USEL UR7, URZ, 0x1, UP0 ;  /* 0x00000001ff077887 */ /* 0x000fe40008000000 */
[----:B------:R-:W-:-:S04]  /*25f0*/  USEL UR5, UR5, URZ, UP0 ;  /* 0x000000ff05057287 */ /* 0x000fc80008000000 */
[----:B------:R-:W-:Y:S01]  /*2600*/  ULEA UR4, UR5, UR6, 0x3 ;  /* 0x0000000605047291 */ /* 0x000fe2000f8e18ff */
[----:B------:R-:W-:-:S04]  /*2610*/  LOP3.LUT R2, R15, UR7, RZ, 0x3c, !PT ;  /* 0x000000070f027c12 */ /* 0x000fc8000f8e3cff */
[----:B-1----:R-:W-:-:S04]  /*2620*/  SHF.L.U32 R3, R2, 0x1f, RZ ;  /* 0x0000001f02037819 */ /* 0x002fc800000006ff */
[----:B------:R-:W1:Y:S02]  /*2630*/  SYNCS.PHASECHK.TRANS64.TRYWAIT P0, [UR4], R3 ;  /* 0x00000003ff0075a7 */ /* 0x000e640008001104 */
[----:B-1----:R-:W-:Y:S05]  /*2640*/  @!P0 BRA `(.L_x_44) ;  /* 0x000000b400a48947 */ /* 0x002fea0003800000 */
.L_x_331:
        /* <DEDUP_REMOVED lines=9> */
.L_x_333:
        /* <DEDUP_REMOVED lines=9> */
.L_x_335:
[----:B------:R-:W-:-:S04]  /*2770*/  UIADD3 UR5, UPT, UPT, UR5, 0x1, URZ ;  /* 0x0000000105057890 */ /* 0x000fc8000fffe0ff */
[----:B------:R-:W-:-:S04]  /*2780*/  UISETP.NE.AND UP0, UPT, UR5, 0x5, UPT ;  /* 0x000000050500788c */ /* 0x000fc8000bf05270 */
[----:B------:R-:W-:Y:S02]  /*2790*/  USEL UR4, URZ, 0x1, UP0 ;  /* 0x00000001ff047887 */ /* 0x000fe40008000000 */
[----:B------:R-:W-:-:S04]  /*27a0*/  USEL UR5, UR5, URZ, UP0 ;  /* 0x000000ff05057287 */ /* 0x000fc80008000000 */
[----:B------:R-:W-:Y:S01]  /*27b0*/  ULEA UR5, UR5, UR6, 0x3 ;  /* 0x0000000605057291 */ /* 0x000fe2000f8e18ff */
[----:B-1----:R-:W-:-:S04]  /*27c0*/  LOP3.LUT R3, R2, UR4, RZ, 0x3c, !PT ;  /* 0x0000000402037c12 */ /* 0x002fc8000f8e3cff */
[----:B------:R-:W-:Y:S01]  /*27d0*/  SHF.L.U32 R3, R3, 0x1f, RZ ;  /* 0x0000001f03037819 */ /* 0x000fe200000006ff */
[----:B---3--:R-:W-:-:S07]  /*27e0*/  IMAD.U32 R0, RZ, RZ, UR5 ;  /* 0x00000005ff007e24 */ /* 0x008fce000f8e00ff */
.L_x_47:
[----:B-1----:R1:W2:Y:S02]  /*27f0*/  SYNCS.PHASECHK.TRANS64.TRYWAIT P0, [R0+URZ], R3 ;  /* 0x00000003000075a7 */ /* 0x0022a400080011ff */
[----:B--2---:R-:W-:Y:S05]  /*2800*/  @!P0 NANOSLEEP.SYNCS 0x989680 ;  /* 0x009896800000895d */ /* 0x004fea0003900000 */
[----:B------:R-:W2:Y:S02]  /*2810*/  @!P0 SYNCS.PHASECHK.TRANS64 P0, [R0+URZ], R3 ;  /* 0x00000003000085a7 */ /* 0x000ea400080010ff */
[----:B--2---:R-:W-:Y:S05]  /*2820*/  @P0 EXIT ;  /* 0x000000000000094d */ /* 0x004fea0003800000 */
[----:B------:R-:W-:Y:S05]  /*2830*/  BRA `(.L_x_47) ;  /* 0xfffffffc00ec7947 */ /* 0x000fea000383ffff */
.L_x_22:
[----:B------:R-:W-:-:S04]  /*2840*/  UISETP.NE.AND UP1, UPT, UR37, URZ, UPT ;  /* 0x000000ff2500728c */ /* 0x000fc8000bf25270 */
[----:B------:R-:W-:-:S09]  /*2850*/  UISETP.NE.OR UP1, UPT, UR10, 0x1, UP1 ;  /* 0x000000010a00788c */ /* 0x000fd20008f25670 */
[----:B------:R-:W-:Y:S05]  /*2860*/  BRA.U UP1, `(.L_x_48) ;  /* 0x00000005014c7547 */ /* 0x000fea000b800000 */
[----:B------:R-:W-:Y:S01]  /*2870*/  HFMA2 R11, -RZ, RZ, 0, 0 ;  /* 0x00000000ff0b7431 */ /* 0x000fe200000001ff */
[----:B------:R-:W-:Y:S01]  /*2880*/  ISETP.GE.U32.AND P2, PT, R10, 0x2, PT ;  /* 0x000000020a00780c */ /* 0x000fe20003f46070 */
[----:B------:R-:W-:Y:S01]  /*2890*/  IMAD.MOV.U32 R12, RZ, RZ, 0x1 ;  /* 0x00000001ff0c7424 */ /* 0x000fe200078e00ff */
[----:B------:R-:W-:Y:S01]  /*28a0*/  CS2R R8, SRZ ;  /* 0x0000000000087805 */ /* 0x000fe2000001ff00 */
[----:B------:R-:W-:Y:S01]  /*28b0*/  IMAD.MOV.U32 R3, RZ, RZ, RZ ;  /* 0x000000ffff037224 */ /* 0x000fe200078e00ff */
[----:B------:R-:W-:Y:S01]  /*28c0*/  UMOV UR4, 0x400 ;  /* 0x0000040000047882 */ /* 0x000fe20000000000 */
[----:B------:R-:W-:Y:S01]  /*28d0*/  UMOV UR6, URZ ;  /* 0x000000ff00067c82 */ /* 0x000fe20008000000 */
[----:B------:R-:W-:-:S12]  /*28e0*/  ULEA UR37, UR37, UR4, 0x18 ;  /* 0x0000000425257291 */ /* 0x000fd8000f8ec0ff */
.L_x_52:
[----:B------:R-:W-:Y:S02]  /*28f0*/  LEA R0, R3, UR37, 0x3 ;  /* 0x0000002503007c11 */ /* 0x000fe4000f8e18ff */
[----:B------:R-:W-:-:S03]  /*2900*/  SHF.L.U32 R5, R8, 0x1f, RZ ;  /* 0x0000001f08057819 */ /* 0x000fc600000006ff */
[----:B------:R-:W-:Y:S01]  /*2910*/  VIADD R4, R0, 0xf0 ;  /* 0x000000f000047836 */ /* 0x000fe20000000000 */
[----:B------:R-:W1:Y:S02]  /*2920*/  SYNCS.PHASECHK.TRANS64.TRYWAIT P0, [R0+URZ+0xe0], R5 ;  /* 0x0000e005000075a7 */ /* 0x000e6400080011ff */
[----:B-1----:R-:W-:Y:S05]  /*2930*/  @!P0 BRA `(.L_x_49) ;  /* 0x000000b400308947 */ /* 0x002fea0003800000 */
.L_x_336:
[----:B------:R-:W-:Y:S01]  /*2940*/  ULEA UR5, UR6, UR37, 0x3 ;  /* 0x0000002506057291 */ /* 0x000fe2000f8e18ff */
[----:B------:R-:W-:Y:S01]  /*2950*/  PRMT R4, RZ, 0x654, R4 ;  /* 0x00000654ff047816 */ /* 0x000fe20000000004 */
[----:B-1----:R-:W-:Y:S01]  /*2960*/  @!P2 IMAD.MOV.U32 R5, RZ, RZ, 0x10 ;  /* 0x00000010ff05a424 */ /* 0x002fe200078e00ff */
[----:B------:R-:W-:Y:S01]  /*2970*/  SHF.L.U32 R7, R12, 0x1f, RZ ;  /* 0x0000001f0c077819 */ /* 0x000fe200000006ff */
[----:B------:R-:W-:Y:S01]  /*2980*/  UIADD3 UR4, UPT, UPT, UR5, 0xa0, URZ ;  /* 0x000000a005047890 */ /* 0x000fe2000fffe0ff */
[----:B------:R1:W-:Y:S05]  /*2990*/  SYNCS.ARRIVE.TRANS64.RED.A1T0 RZ, [R4+URZ], RZ ;  /* 0x000000ff04ff79a7 */ /* 0x0003ea00081004ff */
[----:B------:R-:W-:Y:S01]  /*29a0*/  IMAD.U32 R13, RZ, RZ, UR4 ;  /* 0x00000004ff0d7e24 */ /* 0x000fe2000f8e00ff */
[----:B------:R-:W2:Y:S04]  /*29b0*/  SYNCS.PHASECHK.TRANS64.TRYWAIT P0, [UR5+0xb0], R7 ;  /* 0x0000b007ff0075a7 */ /* 0x000ea80008001105 */
[----:B------:R-:W-:Y:S01]  /*29c0*/  PRMT R13, R10, 0x654, R13 ;  /* 0x000006540a0d7816 */ /* 0x000fe2000000000d */
[----:B-12---:R-:W-:Y:S06]  /*29d0*/  @!P0 BRA `(.L_x_50) ;  /* 0x000000b4001c8947 */ /* 0x006fec0003800000 */
.L_x_338:
[----:B------:R-:W-:Y:S01]  /*29e0*/  ULEA UR4, UR6, UR37, 0x4 ;  /* 0x0000002506047291 */ /* 0x000fe2000f8e20ff */
[----:B------:R-:W-:Y:S01]  /*29f0*/  SEL R2, R13, R2, !P2 ;  /* 0x000000020d027207 */ /* 0x000fe20005000000 */
[----:B------:R-:W-:Y:S01]  /*2a00*/  UIADD3 UR5, UPT, UPT, UR5, 0xa0, URZ ;  /* 0x000000a005057890 */ /* 0x000fe2000fffe0ff */
[----:B-1----:R-:W-:Y:S01]  /*2a10*/  LEA R0, R11, UR37, 0x3 ;  /* 0x000000250b007c11 */ /* 0x002fe2000f8e18ff */
[----:B------:R-:W-:Y:S01]  /*2a20*/  UIADD3 UR4, UPT, UPT, UR4, 0x110, URZ ;  /* 0x0000011004047890 */ /* 0x000fe2000fffe0ff */
[----:B------:R1:W-:Y:S01]  /*2a30*/  @!P2 SYNCS.ARRIVE.TRANS64.RED RZ, [R2+URZ], R5 ;  /* 0x0000000502ffa9a7 */ /* 0x0003e200080004ff */
[----:B------:R-:W-:Y:S01]  /*2a40*/  UIADD3 UR6, UPT, UPT, UR6, 0x1, URZ ;  /* 0x0000000106067890 */ /* 0x000fe2000fffe0ff */
[----:B------:R-:W-:-:S03]  /*2a50*/  VIADD R3, R3, 0x1 ;  /* 0x0000000103037836 */ /* 0x000fc60000000000 */
[----:B------:R-:W-:Y:S02]  /*2a60*/  UISETP.NE.AND UP0, UPT, UR6, 0x2, UPT ;  /* 0x000000020600788c */ /* 0x000fe4000bf05270 */
[----:B------:R-:W-:Y:S01]  /*2a70*/  ISETP.NE.AND P0, PT, R3, 0x2, PT ;  /* 0x000000020300780c */ /* 0x000fe20003f05270 */
[----:B------:R-:W-:Y:S06]  /*2a80*/  UGETNEXTWORKID.BROADCAST [UR4], [UR5] ;  /* 0x00000000040073ca */ /* 0x000fec0008000100 */
[----:B------:R-:W-:Y:S02]  /*2a90*/  USEL UR4, URZ, 0x1, UP0 ;  /* 0x00000001ff047887 */ /* 0x000fe40008000000 */
[----:B------:R-:W-:-:S04]  /*2aa0*/  USEL UR6, UR6, URZ, UP0 ;  /* 0x000000ff06067287 */ /* 0x000fc80008000000 */
[----:B------:R-:W-:Y:S02]  /*2ab0*/  LOP3.LUT R12, R12, UR4, RZ, 0x3c, !PT ;  /* 0x000000040c0c7c12 */ /* 0x000fe4000f8e3cff */
[----:B-1----:R-:W-:-:S04]  /*2ac0*/  SHF.L.U32 R5, R9, 0x1f, RZ ;  /* 0x0000001f09057819 */ /* 0x002fc800000006ff */
[----:B------:R-:W1:Y:S02]  /*2ad0*/  SYNCS.PHASECHK.TRANS64.TRYWAIT P1, [R0+URZ+0xa0], R5 ;  /* 0x0000a005000075a7 */ /* 0x000e6400080211ff */
[----:B-1----:R-:W-:Y:S05]  /*2ae0*/  @!P1 BRA `(.L_x_51) ;  /* 0x000000b000f09947 */ /* 0x002fea0003800000 */
.L_x_339:
[----:B------:R-:W-:Y:S01]  /*2af0*/  LEA R4, R11, UR37, 0x4 ;  /* 0x000000250b047c11 */ /* 0x000fe2000f8e20ff */
[----:B-1----:R-:W-:Y:S01]  /*2b00*/  VIADD R0, R0, 0xb0 ;  /* 0x000000b000007836 */ /* 0x002fe20000000000 */
[----:B------:R-:W-:Y:S01]  /*2b10*/  SEL R3, R3, RZ, P0 ;  /* 0x000000ff03037207 */ /* 0x000fe20000000000 */
[----:B------:R-:W-:-:S03]  /*2b20*/  VIADD R11, R11, 0x1 ;  /* 0x000000010b0b7836 */ /* 0x000fc60000000000 */
[----:B------:R-:W1:Y:S01]  /*2b30*/  LDS.128 R4, [R4+0x110] ;  /* 0x0001100004047984 */ /* 0x000e620000000c00 */
[----:B------:R-:W-:Y:S02]  /*2b40*/  PRMT R0, RZ, 0x654, R0 ;  /* 0x00000654ff007816 */ /* 0x000fe40000000000 */
[C---:B------:R-:W-:Y:S01]  /*2b50*/  ISETP.NE.AND P1, PT, R11.reuse, 0x2, PT ;  /* 0x000000020b00780c */ /* 0x040fe20003f25270 */
[----:B------:R-:W-:Y:S01]  /*2b60*/  @!PT LDS RZ, [RZ] ;  /* 0x00000000fffff984 */ /* 0x000fe20000000800 */
[----:B------:R-:W-:Y:S01]  /*2b70*/  @!PT LDS RZ, [RZ] ;  /* 0x00000000fffff984 */ /* 0x000fe20000000800 */
[----:B------:R-:W-:Y:S01]  /*2b80*/  @!PT LDS RZ, [RZ] ;  /* 0x00000000fffff984 */ /* 0x000fe20000000800 */
[----:B------:R-:W-:Y:S01]  /*2b90*/  @!PT LDS RZ, [RZ] ;  /* 0x00000000fffff984 */ /* 0x000fe20000000800 */
[----:B------:R2:W-:Y:S06]  /*2ba0*/  MEMBAR.ALL.CTA ;  /* 0x0000000000007992 */ /* 0x0005ec0000008000 */
[----:B--2---:R-:W2:Y:S01]  /*2bb0*/  FENCE.VIEW.ASYNC.S ;  /* 0x00000000000073c6 */ /* 0x004ea20000000000 */
[----:B------:R-:W-:Y:S01]  /*2bc0*/  SEL R11, R11, RZ, P1 ;  /* 0x000000ff0b0b7207 */ /* 0x000fe20000800000 */
[----:B--2---:R2:W-:Y:S01]  /*2bd0*/  SYNCS.ARRIVE.TRANS64.RED.A1T0 RZ, [R0+URZ], RZ ;  /* 0x000000ff00ff79a7 */ /* 0x0045e200081004ff */
[----:B-1----:R-:W-:-:S02]  /*2be0*/  LOP3.LUT P3, RZ, R6, 0x1, RZ, 0xc0, !PT ;  /* 0x0000000106ff7812 */ /* 0x002fc4000786c0ff */
[----:B------:R-:W-:-:S04]  /*2bf0*/  SEL R5, RZ, 0x1, P0 ;  /* 0x00000001ff057807 */ /* 0x000fc80000000000 */
[----:B------:R-:W-:Y:S02]  /*2c00*/  LOP3.LUT R8, R8, R5, RZ, 0x3c, !PT ;  /* 0x0000000508087212 */ /* 0x000fe400078e3cff */
[----:B--2---:R-:W-:-:S04]  /*2c10*/  SEL R0, RZ, 0x1, P1 ;  /* 0x00000001ff007807 */ /* 0x004fc80000800000 */
[----:B------:R-:W-:Y:S01]  /*2c20*/  LOP3.LUT R9, R9, R0, RZ, 0x3c, !PT ;  /* 0x0000000009097212 */ /* 0x000fe200078e3cff */
[----:B------:R-:W-:Y:S06]  /*2c30*/  @P3 BRA `(.L_x_52) ;  /* 0xfffffffc002c3947 */ /* 0x000fec000383ffff */
[----:B------:R-:W-:Y:S01]  /*2c40*/  ULEA UR5, UR6, UR37, 0x3 ;  /* 0x0000002506057291 */ /* 0x000fe2000f8e18ff */
[----:B------:R-:W-:-:S08]  /*2c50*/  SHF.L.U32 R3, R12, 0x1f, RZ ;  /* 0x0000001f0c037819 */ /* 0x000fd000000006ff */
[----:B------:R-:W1:Y:S02]  /*2c60*/  SYNCS.PHASECHK.TRANS64 P0, [UR5+0xb0], R3 ;  /* 0x0000b003ff0075a7 */ /* 0x000e640008001005 */
[----:B-1----:R-:W-:Y:S05]  /*2c70*/  @P0 BRA `(.L_x_53) ;  /* 0x0000000000080947 */ /* 0x002fea0003800000 */
[----:B------:R-:W1:Y:S02]  /*2c80*/  SYNCS.PHASECHK.TRANS64.TRYWAIT P0, [UR5+0xb0], R3 ;  /* 0x0000b003ff0075a7 */ /* 0x000e640008001105 */
[----:B-1----:R-:W-:Y:S05]  /*2c90*/  @!P0 BRA `(.L_x_54) ;  /* 0x000000b000988947 */ /* 0x002fea0003800000 */
.L_x_53:
[----:B------:R-:W-:-:S04]  /*2ca0*/  UIADD3 UR4, UPT, UPT, UR6, 0x1, URZ ;  /* 0x0000000106047890 */ /* 0x000fc8000fffe0ff */
[----:B------:R-:W-:-:S04]  /*2cb0*/  UISETP.NE.AND UP0, UPT, UR4, 0x2, UPT ;  /* 0x000000020400788c */ /* 0x000fc8000bf05270 */
[----:B------:R-:W-:Y:S02]  /*2cc0*/  USEL UR7, URZ, 0x1, UP0 ;  /* 0x00000001ff077887 */ /* 0x000fe40008000000 */
[----:B------:R-:W-:-:S04]  /*2cd0*/  USEL UR4, UR4, URZ, UP0 ;  /* 0x000000ff04047287 */ /* 0x000fc80008000000 */
[----:B------:R-:W-:Y:S01]  /*2ce0*/  ULEA UR4, UR4, UR37, 0x3 ;  /* 0x0000002504047291 */ /* 0x000fe2000f8e18ff */
[----:B-1----:R-:W-:-:S04]  /*2cf0*/  LOP3.LUT R3, R12, UR7, RZ, 0x3c, !PT ;  /* 0x000000070c037c12 */ /* 0x002fc8000f8e3cff */
[----:B------:R-:W-:-:S04]  /*2d00*/  SHF.L.U32 R0, R3, 0x1f, RZ ;  /* 0x0000001f03007819 */ /* 0x000fc800000006ff */
[----:B------:R-:W1:Y:S02]  /*2d10*/  SYNCS.PHASECHK.TRANS64 P0, [UR4+0xb0], R0 ;  /* 0x0000b000ff0075a7 */ /* 0x000e640008001004 */
[----:B-1----:R-:W-:Y:S05]  /*2d20*/  @P0 EXIT ;  /* 0x000000000000094d */ /* 0x002fea0003800000 */
[----:B------:R-:W-:Y:S02]  /*2d30*/  SHF.L.U32 R3, R3, 0x1f, RZ ;  /* 0x0000001f03037819 */ /* 0x000fe400000006ff */
[----:B------:R-:W-:-:S07]  /*2d40*/  MOV R0, UR4 ;  /* 0x0000000400007c02 */ /* 0x000fce0008000f00 */
.L_x_55:
[----:B-1----:R1:W2:Y:S02]  /*2d50*/  SYNCS.PHASECHK.TRANS64.TRYWAIT P0, [R0+URZ+0xb0], R3 ;  /* 0x0000b003000075a7 */ /* 0x0022a400080011ff */
[----:B--2---:R-:W-:Y:S05]  /*2d60*/  @!P0 NANOSLEEP.SYNCS 0x989680 ;  /* 0x009896800000895d */ /* 0x004fea0003900000 */
[----:B------:R-:W2:Y:S02]  /*2d70*/  @!P0 SYNCS.PHASECHK.TRANS64 P0, [R0+URZ+0xb0], R3 ;  /* 0x0000b003000085a7 */ /* 0x000ea400080010ff */
[----:B--2---:R-:W-:Y:S05]  /*2d80*/  @P0 EXIT ;  /* 0x000000000000094d */ /* 0x004fea0003800000 */
[----:B------:R-:W-:Y:S05]  /*2d90*/  BRA `(.L_x_55) ;  /* 0xfffffffc00ec7947 */ /* 0x000fea000383ffff */
.L_x_48:
[----:B------:R-:W-:Y:S05]  /*2da0*/  BRA.U UP4, `(.L_x_56) ;  /* 0x0000001104907547 */ /* 0x000fea000b800000 */
[----:B------:R-:W-:Y:S01]  /*2db0*/  UMOV UR6, 0x40 ;  /* 0x0000004000067882 */ /* 0x000fe20000000000 */
[----:B------:R-:W-:Y:S01]  /*2dc0*/  NOP ;  /* 0x0000000000007918 */ /* 0x000fe20000000000 */
[----:B------:R-:W-:Y:S01]  /*2dd0*/  ULEA UR6, UR37, UR6, 0x18 ;  /* 0x0000000625067291 */ /* 0x000fe2000f8ec0ff */
[----:B------:R-:W-:Y:S02]  /*2de0*/  UMOV UR7, 0x400 ;  /* 0x0000040000077882 */ /* 0x000fe40000000000 */
[----:B------:R-:W-:-:S06]  /*2df0*/  ULEA UR37, UR37, UR7, 0x18 ;  /* 0x0000000725257291 */ /* 0x000fcc000f8ec0ff */
[----:B------:R-:W1:Y:S02]  /*2e00*/  LDS.U8 R2, [UR6+0x1c] ;  /* 0x00001c06ff027984 */ /* 0x000e640008000000 */
[----:B-1----:R-:W-:-:S13]  /*2e10*/  ISETP.NE.AND P0, PT, R2, RZ, PT ;  /* 0x000000ff0200720c */ /* 0x002fda0003f05270 */
[----:B------:R-:W-:Y:S05]  /*2e20*/  @P0 BRA `(.L_x_57) ;  /* 0x0000000400080947 */ /* 0x000fea0003800000 */
[----:B------:R-:W-:Y:S02]  /*2e30*/  UISETP.NE.U32.AND UP0, UPT, UR5, 0x1, UPT ;  /* 0x000000010500788c */ /* 0x000fe4000bf05070 */
[----:B------:R-:W-:-:S07]  /*2e40*/  UIADD3 UR8, UPT, UPT, UR6, 0x8, URZ ;  /* 0x0000000806087890 */ /* 0x000fce000fffe0ff */
[----:B------:R-:W-:Y:S05]  /*2e50*/  BRA.U !UP0, `(.L_x_58) ;  /* 0x00000001089c7547 */ /* 0x000fea000b800000 */
[----:B------:R-:W-:Y:S01]  /*2e60*/  ELECT P0, URZ, PT ;  /* 0x0000000000ff782f */ /* 0x000fe20003800000 */
[----:B------:R-:W-:-:S12]  /*2e70*/  BSSY B0, `(.L_x_58) ;  /* 0x0000025000007945 */ /* 0x000fd80003800000 */
[----:B------:R-:W-:Y:S05]  /*2e80*/  @!P0 BRA `(.L_x_59) ;  /* 0x00000000008c8947 */ /* 0x000fea0003800000 */
[----:B------:R-:W-:-:S05]  /*2e90*/  UMOV UR7, 0x10 ;  /* 0x0000001000077882 */ /* 0x000fca0000000000 */
[----:B------:R-:W-:Y:S04]  /*2ea0*/  DEPBAR.LE SB1, 0x36 ;  /* 0x00009d800000791a */ /* 0x000fe80000000000 */
[----:B------:R-:W1:Y:S02]  /*2eb0*/  UTCATOMSWS.2CTA.FIND_AND_SET.ALIGN UP1, UR7, UR7 ;  /* 0x00000007000775e3 */ /* 0x000e640008220800 */
[----:B-1----:R-:W-:Y:S01]  /*2ec0*/  MOV R11, UR7 ;  /* 0x00000007000b7c02 */ /* 0x002fe20008000f00 */
[----:B------:R-:W-:Y:S06]  /*2ed0*/  BRA.U UP1, `(.L_x_60) ;  /* 0x0000000101187547 */ /* 0x000fec000b800000 */
.L_x_61:
[----:B------:R-:W-:Y:S05]  /*2ee0*/  NANOSLEEP 0x64 ;  /* 0x000000640000795d */ /* 0x000fea0003800000 */
[----:B------:R-:W-:-:S05]  /*2ef0*/  UMOV UR7, 0x10 ;  /* 0x0000001000077882 */ /* 0x000fca0000000000 */
[----:B------:R-:W-:Y:S04]  /*2f00*/  DEPBAR.LE SB1, 0x36 ;  /* 0x00009d800000791a */ /* 0x000fe80000000000 */
[----:B------:R-:W1:Y:S02]  /*2f10*/  UTCATOMSWS.2CTA.FIND_AND_SET.ALIGN UP1, UR7, UR7 ;  /* 0x00000007000775e3 */ /* 0x000e640008220800 */
[----:B-1----:R-:W-:Y:S01]  /*2f20*/  MOV R11, UR7 ;  /* 0x00000007000b7c02 */ /* 0x002fe20008000f00 */
[----:B------:R-:W-:Y:S05]  /*2f30*/  BRA.U !UP1, `(.L_x_61) ;  /* 0xfffffffd09e87547 */ /* 0x000fea000b83ffff */
.L_x_60:
[----:B------:R-:W1:Y:S01]  /*2f40*/  LDS R5, [UR6+0x10] ;  /* 0x00001006ff057984 */ /* 0x000e620008000800 */
[----:B------:R-:W-:Y:S01]  /*2f50*/  IMAD.U32 R3, RZ, RZ, UR37 ;  /* 0x00000025ff037e24 */ /* 0x000fe2000f8e00ff */
[----:B------:R-:W-:-:S03]  /*2f60*/  MOV R2, UR4 ;  /* 0x0000000400027c02 */ /* 0x000fc60008000f00 */
[----:B------:R-:W-:Y:S01]  /*2f70*/  VIADD R3, R3, 0x130 ;  /* 0x0000013003037836 */ /* 0x000fe20000000000 */
[----:B-1----:R-:W-:-:S04]  /*2f80*/  SHF.L.U32 R5, R5, 0x1f, RZ ;  /* 0x0000001f05057819 */ /* 0x002fc800000006ff */
[----:B------:R-:W1:Y:S02]  /*2f90*/  SYNCS.PHASECHK.TRANS64.TRYWAIT P0, [UR6+0x8], R5 ;  /* 0x00000805ff0075a7 */ /* 0x000e640008001106 */
[----:B-1----:R-:W-:Y:S05]  /*2fa0*/  @P0 BRA `(.L_x_62) ;  /* 0x0000000000080947 */ /* 0x002fea0003800000 */
[----:B------:R-:W1:Y:S02]  /*2fb0*/  SYNCS.PHASECHK.TRANS64.TRYWAIT P0, [UR6+0x8], R5 ;  /* 0x00000805ff0075a7 */ /* 0x000e640008001106 */
[----:B-1----:R-:W-:Y:S05]  /*2fc0*/  @!P0 BRA `(.L_x_63) ;  /* 0x000000ac00e48947 */ /* 0x002fea0003800000 */
.L_x_62:
[----:B-1----:R-:W-:Y:S01]  /*2fd0*/  HFMA2 R4, -RZ, RZ, 0, 5.9604644775390625e-08 ;  /* 0x00000001ff047431 */ /* 0x002fe200000001ff */
[----:B------:R-:W-:Y:S01]  /*2fe0*/  UPRMT UR7, UR4, 0x654, UR8 ;  /* 0x0000065404077896 */ /* 0x000fe20008000008 */
[----:B------:R-:W-:Y:S01]  /*2ff0*/  IMAD.MOV.U32 R6, RZ, RZ, 0xffff ;  /* 0x0000ffffff067424 */ /* 0x000fe200078e00ff */
[----:B------:R-:W-:Y:S01]  /*3000*/  PRMT R2, R2, 0x654, R3 ;  /* 0x0000065402027816 */ /* 0x000fe20000000003 */
[----:B------:R-:W-:Y:S02]  /*3010*/  IMAD.MOV.U32 R5, RZ, RZ, 0x4 ;  /* 0x00000004ff057424 */ /* 0x000fe400078e00ff */
[----:B------:R-:W-:Y:S01]  /*3020*/  IMAD.SHL.U32 R9, R11, 0x20, RZ ;  /* 0x000000200b097824 */ /* 0x000fe200078e00ff */
[----:B------:R-:W-:Y:S02]  /*3030*/  MOV R3, UR7 ;  /* 0x0000000700037c02 */ /* 0x000fe40008000f00 */
[-C--:B------:R-:W-:Y:S01]  /*3040*/  SHF.L.U32 R7, R6, R11.reuse, RZ ;  /* 0x0000000b06077219 */ /* 0x080fe200000006ff */
[----:B------:R1:W-:Y:S01]  /*3050*/  SYNCS.ARRIVE.TRANS64.RED RZ, [UR7], R5 ;  /* 0x00000005ffff79a7 */ /* 0x0003e20008000407 */
[----:B------:R-:W-:Y:S01]  /*3060*/  SHF.L.U32 R6, R4, R11, RZ ;  /* 0x0000000b04067219 */ /* 0x000fe200000006ff */
[----:B------:R1:W-:Y:S04]  /*3070*/  STS [UR37+0x130], R9 ;  /* 0x00013009ff007988 */ /* 0x0003e80008000825 */
[----:B------:R1:W-:Y:S04]  /*3080*/  STAS [R2.64], R11 ;  /* 0x0000000b02007dbd */ /* 0x0003e8000c0008ff */
[----:B------:R1:W-:Y:S04]  /*3090*/  ATOMS.OR RZ, [UR6+0x14], R7 ;  /* 0x00001407ffff798c */ /* 0x0003e8000b000006 */
[----:B------:R1:W-:Y:S04]  /*30a0*/  ATOMS.OR RZ, [UR6+0x18], R6 ;  /* 0x00001806ffff798c */ /* 0x0003e8000b000006 */
[----:B------:R1:W-:Y:S02]  /*30b0*/  ATOMS.XOR RZ, [UR6+0x10], R4 ;  /* 0x00001004ffff798c */ /* 0x0003e4000b800006 */
.L_x_59:
[----:B------:R-:W-:Y:S05]  /*30c0*/  BSYNC B0 ;  /* 0x0000000000007941 */ /* 0x000fea0003800000 */
.L_x_58:
[----:B------:R-:W-:Y:S05]  /*30d0*/  BRA.U UP0, `(.L_x_64) ;  /* 0x00000001006c7547 */ /* 0x000fea000b800000 */
[----:B------:R-:W-:-:S03]  /*30e0*/  UMOV UR7, 0xffffffff ;  /* 0xffffffff00077882 */ /* 0x000fc60000000000 */
[----:B------:R-:W-:Y:S05]  /*30f0*/  BRA.DIV UR7, `(.L_x_65) ;  /* 0x000000ae07b07947 */ /* 0x000fea000b800000 */
[----:B------:R-:W-:-:S13]  /*3100*/  ELECT P6, URZ, PT ;  /* 0x0000000000ff782f */ /* 0x000fda00038c0000 */
.L_x_343:
[----:B------:R-:W-:Y:S05]  /*3110*/  @!P6 BRA `(.L_x_64) ;  /* 0x00000000005ce947 */ /* 0x000fea0003800000 */
[----:B-1----:R-:W1:Y:S02]  /*3120*/  LDS R3, [UR6+0x10] ;  /* 0x00001006ff037984 */ /* 0x002e640008000800 */
[----:B-1----:R-:W-:-:S04]  /*3130*/  SHF.L.U32 R3, R3, 0x1f, RZ ;  /* 0x0000001f03037819 */ /* 0x002fc800000006ff */
[----:B------:R-:W1:Y:S02]  /*3140*/  SYNCS.PHASECHK.TRANS64.TRYWAIT P0, [UR6+0x8], R3 ;  /* 0x00000803ff0075a7 */ /* 0x000e640008001106 */
[----:B-1----:R-:W-:Y:S05]  /*3150*/  @P0 BRA `(.L_x_66) ;  /* 0x0000000000080947 */ /* 0x002fea0003800000 */
[----:B------:R-:W1:Y:S02]  /*3160*/  SYNCS.PHASECHK.TRANS64.TRYWAIT P0, [UR6+0x8], R3 ;  /* 0x00000803ff0075a7 */ /* 0x000e640008001106 */
[----:B-1----:R-:W-:Y:S05]  /*3170*/  @!P0 BRA `(.L_x_67) ;  /* 0x000000ac00b08947 */ /* 0x002fea0003800000 */
.L_x_66:
[----:B------:R-:W2:Y:S01]  /*3180*/  LDS R5, [UR37+0x130] ;  /* 0x00013025ff057984 */ /* 0x000ea20008000800 */
[----:B-1----:R-:W-:Y:S02]  /*3190*/  HFMA2 R2, -RZ, RZ, 0, 5.9604644775390625e-08 ;  /* 0x00000001ff027431 */ /* 0x002fe400000001ff */
[----:B------:R-:W-:Y:S01]  /*31a0*/  IMAD.MOV.U32 R3, RZ, RZ, 0xffff ;  /* 0x0000ffffff037424 */ /* 0x000fe200078e00ff */
[----:B------:R-:W-:Y:S01]  /*31b0*/  UPRMT UR7, UR4, 0x654, UR8 ;  /* 0x0000065404077896 */ /* 0x000fe20008000008 */
[----:B--2---:R-:W-:-:S03]  /*31c0*/  IMAD.SHL.U32 R4, R5, 0x20, RZ ;  /* 0x0000002005047824 */ /* 0x004fc600078e00ff */
[-C--:B------:R-:W-:Y:S02]  /*31d0*/  SHF.L.U32 R3, R3, R5.reuse, RZ ;  /* 0x0000000503037219 */ /* 0x080fe400000006ff */
[----:B------:R-:W-:Y:S01]  /*31e0*/  SHF.L.U32 R5, R2, R5, RZ ;  /* 0x0000000502057219 */ /* 0x000fe200000006ff */
[----:B------:R2:W-:Y:S04]  /*31f0*/  STS [UR37+0x130], R4 ;  /* 0x00013004ff007988 */ /* 0x0005e80008000825 */
[----:B------:R2:W-:Y:S04]  /*3200*/  ATOMS.OR RZ, [UR6+0x14], R3 ;  /* 0x00001403ffff798c */ /* 0x0005e8000b000006 */
[----:B------:R2:W-:Y:S01]  /*3210*/  ATOMS.OR RZ, [UR6+0x18], R5 ;  /* 0x00001805ffff798c */ /* 0x0005e2000b000006 */
[----:B------:R-:W-:Y:S03]  /*3220*/  SYNCS.ARRIVE.TRANS64.RED.A1T0 RZ, [UR7], RZ ;  /* 0x000000ffffff79a7 */ /* 0x000fe60008100407 */
[----:B------:R2:W-:Y:S01]  /*3230*/  ATOMS.XOR RZ, [UR6+0x10], R2 ;  /* 0x00001002ffff798c */ /* 0x0005e2000b800006 */
[----:B------:R-:W-:Y:S05]  /*3240*/  BRA `(.L_x_64) ;  /* 0x0000000000107947 */ /* 0x000fea0003800000 */
.L_x_57:
[----:B------:R-:W-:-:S05]  /*3250*/  MOV R2, 0xffffffff ;  /* 0xffffffff00027802 */ /* 0x000fca0000000f00 */
[----:B------:R1:W-:Y:S02]  /*3260*/  STS [UR37+0x130], R2 ;  /* 0x00013002ff007988 */ /* 0x0003e40008000825 */
[----:B-1----:R-:W-:Y:S02]  /*3270*/  MOV R2, 0x3290 ;  /* 0x0000329000027802 */ /* 0x002fe40000000f00 */
[----:B-----5:R-:W-:Y:S05]  /*3280*/  CALL.REL.NOINC `($__internal_1_$__cuda_sm10x_tcgen05_guardrail_trap_phase_invalid_during_alloc) ;  /* 0x000000b400147944 */ /* 0x020fea0003c00000 */
.L_x_64:
[----:B------:R-:W-:Y:S05]  /*3290*/  WARPSYNC.ALL ;  /* 0x0000000000007948 */ /* 0x000fea0003800000 */
[----:B------:R-:W3:Y:S01]  /*32a0*/  S2UR UR7, SR_CgaCtaId ;  /* 0x00000000000779c3 */ /* 0x000ee20000008800 */
[----:B------:R-:W-:Y:S01]  /*32b0*/  UMOV UR6, 0x400 ;  /* 0x0000040000067882 */ /* 0x000fe20000000000 */
[----:B------:R-:W-:-:S06]  /*32c0*/  NOP ;  /* 0x0000000000007918 */ /* 0x000fcc0000000000 */
[----:B------:R-:W-:Y:S06]  /*32d0*/  BAR.ARV 0x6, 0xa0 ;  /* 0x0182800000007b1d */ /* 0x000fec0000002000 */
[----:B------:R-:W4:Y:S01]  /*32e0*/  LDCU UR8, c[0x0][0x38c] ;  /* 0x00007180ff0877ac */ /* 0x000f220008000800 */
[----:B------:R-:W-:Y:S01]  /*32f0*/  LOP3.LUT R0, R0, 0xffff, RZ, 0xc0, !PT ;  /* 0x0000ffff00007812 */ /* 0x000fe200078ec0ff */
[----:B-1----:R-:W-:Y:S01]  /*3300*/  IMAD.MOV.U32 R9, RZ, RZ, 0x1 ;  /* 0x00000001ff097424 */ /* 0x002fe200078e00ff */
[----:B------:R-:W-:Y:S01]  /*3310*/  LOP3.LUT R8, R8, 0xffff, RZ, 0xc0, !PT ;  /* 0x0000ffff08087812 */ /* 0x000fe200078ec0ff */
[----:B------:R-:W-:Y:S01]  /*3320*/  UMOV UR19, URZ ;  /* 0x000000ff00137c82 */ /* 0x000fe20008000000 */
[----:B------:R-:W-:Y:S01]  /*3330*/  R2UR UR11, R0 ;  /* 0x00000000000b72ca */ /* 0x000fe200000e0000 */
[----:B------:R-:W-:Y:S01]  /*3340*/  UMOV UR18, URZ ;  /* 0x000000ff00127c82 */ /* 0x000fe20008000000 */
[----:B------:R-:W-:Y:S01]  /*3350*/  R2UR UR12, R8 ;  /* 0x00000000080c72ca */ /* 0x000fe200000e0000 */
[----:B------:R-:W-:Y:S01]  /*3360*/  IMAD.MOV.U32 R8, RZ, RZ, RZ ;  /* 0x000000ffff087224 */ /* 0x000fe200078e00ff */
[----:B------:R-:W-:Y:S01]  /*3370*/  UMOV UR17, URZ ;  /* 0x000000ff00117c82 */ /* 0x000fe20008000000 */
[----:B---3--:R-:W-:-:S02]  /*3380*/  ULEA UR7, UR7, UR6, 0x18 ;  /* 0x0000000607077291 */ /* 0x008fc4000f8ec0ff */
[----:B------:R-:W-:Y:S02]  /*3390*/  UISETP.NE.AND UP2, UPT, UR5, URZ, UPT ;  /* 0x000000ff0500728c */ /* 0x000fe4000bf45270 */
[----:B------:R-:W-:Y:S02]  /*33a0*/  UIADD3 UR13, UPT, UPT, UR7, 0x10800, URZ ;  /* 0x00010800070d7890 */ /* 0x000fe4000fffe0ff */
[----:B------:R-:W-:Y:S02]  /*33b0*/  UIADD3 UR14, UPT, UPT, UR7, 0x24800, URZ ;  /* 0x00024800070e7890 */ /* 0x000fe4000fffe0ff */
[----:B----4-:R-:W-:Y:S01]  /*33c0*/  UIADD3 UR8, UPT, UPT, UR8, 0x3f, URZ ;  /* 0x0000003f08087890 */ /* 0x010fe2000fffe0ff */
[----:B--2---:R-:W1:Y:S01]  /*33d0*/  LDS R2, [UR7+0x130] ;  /* 0x00013007ff027984 */ /* 0x004e620008000800 */
[----:B------:R-:W-:Y:S02]  /*33e0*/  USHF.R.U32.HI UR13, URZ, 0x4, UR13 ;  /* 0x00000004ff0d7899 */ /* 0x000fe4000801160d */
[----:B------:R-:W-:-:S02]  /*33f0*/  USHF.R.S32.HI UR6, URZ, 0x1f, UR8 ;  /* 0x0000001fff067899 */ /* 0x000fc40008011408 */
[----:B------:R-:W-:Y:S02]  /*3400*/  USHF.R.U32.HI UR14, URZ, 0x4, UR14 ;  /* 0x00000004ff0e7899 */ /* 0x000fe4000801160e */
[----:B------:R-:W-:Y:S02]  /*3410*/  ULEA.HI UR6, UR6, UR8, URZ, 0x6 ;  /* 0x0000000806067291 */ /* 0x000fe4000f8f30ff */
[----:B------:R-:W-:Y:S02]  /*3420*/  ULOP3.LUT UR13, UR13, 0x3fff, URZ, 0xc0, !UPT ;  /* 0x00003fff0d0d7892 */ /* 0x000fe4000f8ec0ff */
[----:B------:R-:W-:Y:S02]  /*3430*/  USHF.R.S32.HI UR6, URZ, 0x6, UR6 ;  /* 0x00000006ff067899 */ /* 0x000fe40008011406 */
[----:B------:R-:W-:Y:S02]  /*3440*/  ULOP3.LUT UR14, UR14, 0x3fff, URZ, 0xc0, !UPT ;  /* 0x00003fff0e0e7892 */ /* 0x000fe4000f8ec0ff */
[----:B------:R-:W-:Y:S01]  /*3450*/  UISETP.LT.AND UP0, UPT, UR6, 0x1, UPT ;  /* 0x000000010600788c */ /* 0x000fe2000bf01270 */
[----:B------:R-:W-:Y:S01]  /*3460*/  UMOV UR28, 0x0 ;  /* 0x00000000001c7882 */ /* 0x000fe20000000000 */
[----:B------:R-:W-:Y:S01]  /*3470*/  UMOV UR29, 0x10400490 ;  /* 0x10400490001d7882 */ /* 0x000fe20000000000 */
[----:B------:R-:W-:-:S02]  /*3480*/  ULOP3.LUT UR13, UR13, 0x10000, URZ, 0xfc, !UPT ;  /* 0x000100000d0d7892 */ /* 0x000fc4000f8efcff */
[----:B------:R-:W-:Y:S02]  /*3490*/  ULOP3.LUT UR14, UR14, 0x10000, URZ, 0xfc, !UPT ;  /* 0x000100000e0e7892 */ /* 0x000fe4000f8efcff */
[----:B------:R-:W-:Y:S01]  /*34a0*/  USEL UR20, UR6, 0x1, !UP0 ;  /* 0x0000000106147887 */ /* 0x000fe2000c000000 */
[----:B------:R-:W-:Y:S01]  /*34b0*/  UMOV UR26, 0x0 ;  /* 0x00000000001a7882 */ /* 0x000fe20000000000 */
[----:B------:R-:W-:Y:S01]  /*34c0*/  UMOV UR27, 0x10400490 ;  /* 0x10400490001b7882 */ /* 0x000fe20000000000 */
[----:B------:R-:W-:Y:S01]  /*34d0*/  UMOV UR24, 0x0 ;  /* 0x0000000000187882 */ /* 0x000fe20000000000 */
[----:B------:R-:W-:Y:S01]  /*34e0*/  UMOV UR25, 0x10400490 ;  /* 0x1040049000197882 */ /* 0x000fe20000000000 */
[----:B------:R-:W-:Y:S01]  /*34f0*/  UMOV UR22, 0x0 ;  /* 0x0000000000167882 */ /* 0x000fe20000000000 */
[----:B------:R-:W-:Y:S01]  /*3500*/  UMOV UR23, 0x10400490 ;  /* 0x1040049000177882 */ /* 0x000fe20000000000 */
[----:B-1----:R-:W-:Y:S02]  /*3510*/  R2UR UR21, R2 ;  /* 0x00000000021572ca */ /* 0x002fe400000e0000 */
[----:B------:R-:W-:-:S13]  /*3520*/  CS2R R2, SRZ ;  /* 0x0000000000027805 */ /* 0x000fda000001ff00 */
.L_x_75:
[C---:B------:R-:W-:Y:S02]  /*3530*/  LEA R0, R8.reuse, UR7, 0x3 ;  /* 0x0000000708007c11 */ /* 0x040fe4000f8e18ff */
[----:B------:R-:W-:Y:S02]  /*3540*/  SHF.L.U32 R5, R3, 0x1f, RZ ;  /* 0x0000001f03057819 */ /* 0x000fe400000006ff */
[----:B------:R-:W-:Y:S02]  /*3550*/  LEA R4, R8, UR7, 0x4 ;  /* 0x0000000708047c11 */ /* 0x000fe4000f8e20ff */
[----:B------:R-:W1:Y:S02]  /*3560*/  SYNCS.PHASECHK.TRANS64.TRYWAIT P0, [R0+URZ+0xa0], R5 ;  /* 0x0000a005000075a7 */ /* 0x000e6400080011ff */
[----:B-1-34-:R-:W-:Y:S05]  /*3570*/  @!P0 BRA `(.L_x_68) ;  /* 0x000000a800c88947 */ /* 0x01afea0003800000 */
.L_x_344:
[----:B-1----:R-:W1:Y:S01]  /*3580*/  LDS.128 R4, [R4+0x110] ;  /* 0x0001100004047984 */ /* 0x002e620000000c00 */
[----:B------:R-:W-:Y:S02]  /*3590*/  VIADD R0, R0, 0xb0 ;  /* 0x000000b000007836 */ /* 0x000fe40000000000 */
[----:B------:R-:W-:Y:S01]  /*35a0*/  VIADD R8, R8, 0x1 ;  /* 0x0000000108087836 */ /* 0x000fe20000000000 */
[----:B------:R-:W-:Y:S01]  /*35b0*/  @!PT LDS RZ, [RZ] ;  /* 0x00000000fffff984 */ /* 0x000fe20000000800 */
[----:B------:R-:W-:Y:S01]  /*35c0*/  @!PT LDS RZ, [RZ] ;  /* 0x00000000fffff984 */ /* 0x000fe20000000800 */
[----:B------:R-:W-:Y:S01]  /*35d0*/  @!PT LDS RZ, [RZ] ;  /* 0x00000000fffff984 */ /* 0x000fe20000000800 */
[----:B------:R-:W-:Y:S01]  /*35e0*/  @!PT LDS RZ, [RZ] ;  /* 0x00000000fffff984 */ /* 0x000fe20000000800 */
[----:B------:R2:W-:Y:S06]  /*35f0*/  MEMBAR.ALL.CTA ;  /* 0x0000000000007992 */ /* 0x0005ec0000008000 */
[----:B--2---:R-:W2:Y:S01]  /*3600*/  FENCE.VIEW.ASYNC.S ;  /* 0x00000000000073c6 */ /* 0x004ea20000000000 */
[----:B------:R-:W-:-:S04]  /*3610*/  PRMT R0, RZ, 0x654, R0 ;  /* 0x00000654ff007816 */ /* 0x000fc80000000000 */
[----:B--2---:R2:W-:Y:S01]  /*3620*/  SYNCS.ARRIVE.TRANS64.RED.A1T0 RZ, [R0+URZ], RZ ;  /* 0x000000ff00ff79a7 */ /* 0x0045e200081004ff */
[----:B-1----:R-:W-:Y:S01]  /*3630*/  LOP3.LUT P1, RZ, R6, 0x1, RZ, 0xc0, !PT ;  /* 0x0000000106ff7812 */ /* 0x002fe2000782c0ff */
[----:B--2---:R-:W-:-:S12]  /*3640*/  BRA.U UP2, `(.L_x_69) ;  /* 0x0000000502087547 */ /* 0x004fd8000b800000 */
[----:B------:R-:W1:Y:S01]  /*3650*/  LDCU UR8, c[0x0][0x38c] ;  /* 0x00007180ff0877ac */ /* 0x000e620008000800 */
[----:B------:R-:W-:Y:S02]  /*3660*/  PLOP3.LUT P2, PT, PT, PT, PT, 0x80, 0x8 ;  /* 0x000000000008781c */ /* 0x000fe40003f4f070 */
[----:B------:R-:W-:Y:S01]  /*3670*/  SHF.L.U32 R5, R9, 0x1f, RZ ;  /* 0x0000001f09057819 */ /* 0x000fe200000006ff */
[----:B------:R-:W-:Y:S02]  /*3680*/  ULEA UR9, UR19, UR7, 0x3 ;  /* 0x0000000713097291 */ /* 0x000fe4000f8e18ff */
[----:B------:R-:W-:Y:S02]  /*3690*/  ULEA UR10, UR19, UR21, 0x8 ;  /* 0x00000015130a7291 */ /* 0x000fe4000f8e40ff */
[----:B-1----:R-:W-:-:S06]  /*36a0*/  UISETP.GE.AND UP0, UPT, UR8, 0x1, UPT ;  /* 0x000000010800788c */ /* 0x002fcc000bf06270 */
[----:B------:R-:W-:-:S05]  /*36b0*/  PLOP3.LUT P0, PT, PT, PT, UP0, 0x80, 0x8 ;  /* 0x000000000008781c */ /* 0x000fca0003f0f008 */
[----:B------:R-:W-:-:S08]  /*36c0*/  @UP0 ULEA UR8, UR18, UR7, 0x3 ;  /* 0x0000000712080291 */ /* 0x000fd0000f8e18ff */
[----:B------:R-:W-:-:S04]  /*36d0*/  @P0 SHF.L.U32 R0, R2, 0x1f, RZ ;  /* 0x0000001f02000819 */ /* 0x000fc800000006ff */
[----:B------:R1:W2:Y:S01]  /*36e0*/  @P0 SYNCS.PHASECHK.TRANS64.TRYWAIT P2, [UR8], R0 ;  /* 0x00000000ff0005a7 */ /* 0x0002a20008041108 */
[----:B------:R-:W3:Y:S02]  /*36f0*/  SYNCS.PHASECHK.TRANS64.TRYWAIT P0, [UR9+0xd0], R5 ;  /* 0x0000d005ff0075a7 */ /* 0x000ee40008001109 */
[----:B-123--:R-:W-:Y:S05]  /*3700*/  @!P0 BRA `(.L_x_70) ;  /* 0x000000a800788947 */ /* 0x00efea0003800000 */
.L_x_346:
[----:B------:R-:W-:Y:S01]  /*3710*/  UMOV UR16, UR17 ;  /* 0x0000001100107c82 */ /* 0x000fe20008000000 */
[----:B------:R-:W-:Y:S05]  /*3720*/  BRA.U !UP0, `(.L_x_71) ;  /* 0x0000000108c07547 */ /* 0x000fea000b800000 */
[----:B------:R-:W-:Y:S02]  /*3730*/  UIADD3 UR16, UPT, UPT, UR20, UR17, URZ ;  /* 0x0000001114107290 */ /* 0x000fe4000fffe0ff */
[----:B------:R-:W-:Y:S01]  /*3740*/  UPLOP3.LUT UP3, UPT, UPT, UPT, UPT, 0x40, 0x4 ;  /* 0x000000000004789c */ /* 0x000fe20003f6e870 */
[----:B------:R-:W-:Y:S01]  /*3750*/  UMOV UR15, UR6 ;  /* 0x00000006000f7c82 */ /* 0x000fe20008000000 */
[----:B------:R-:W-:-:S09]  /*3760*/  UMOV UR46, UR18 ;  /* 0x00000012002e7c82 */ /* 0x000fd20008000000 */
.L_x_74:
[----:B--2---:R-:W-:Y:S01]  /*3770*/  ULEA UR8, UR46, UR7, 0x3 ;  /* 0x000000072e087291 */ /* 0x004fe2000f8e18ff */
[----:B---3--:R-:W-:Y:S11]  /*3780*/  @P2 BRA `(.L_x_72) ;  /* 0x00000000000c2947 */ /* 0x008ff60003800000 */
[----:B-1----:R-:W-:Y:S04]  /*3790*/  SHF.L.U32 R5, R2, 0x1f, RZ ;  /* 0x0000001f02057819 */ /* 0x002fe800000006ff */
[----:B------:R-:W1:Y:S02]  /*37a0*/  SYNCS.PHASECHK.TRANS64.TRYWAIT P0, [UR8], R5 ;  /* 0x00000005ff0075a7 */ /* 0x000e640008001108 */
[----:B-1----:R-:W-:Y:S05]  /*37b0*/  @!P0 BRA `(.L_x_73) ;  /* 0x000000a800648947 */ /* 0x002fea0003800000 */
.L_x_72:
[----:B------:R-:W-:Y:S01]  /*37c0*/  UISETP.NE.AND UP0, UPT, UR15, 0x1, UPT ;  /* 0x000000010f00788c */ /* 0x000fe2000bf05270 */
[----:B------:R-:W-:Y:S01]  /*37d0*/  PLOP3.LUT P2, PT, PT, PT, PT, 0x80, 0x8 ;  /* 0x000000000008781c */ /* 0x000fe20003f4f070 */
[----:B------:R-:W-:Y:S02]  /*37e0*/  UIADD3 UR18, UPT, UPT, UR46, 0x1, URZ ;  /* 0x000000012e127890 */ /* 0x000fe4000fffe0ff */
[----:B------:R-:W-:Y:S02]  /*37f0*/  ULEA UR32, UR46, UR14, 0xa ;  /* 0x0000000e2e207291 */ /* 0x000fe4000f8e50ff */
[----:B------:R-:W-:Y:S01]  /*3800*/  UISETP.NE.AND UP1, UPT, UR18, 0x5, UPT ;  /* 0x000000051200788c */ /* 0x000fe2000bf25270 */
[----:B------:R-:W-:Y:S01]  /*3810*/  PLOP3.LUT P0, PT, PT, PT, UP0, 0x80, 0x8 ;  /* 0x000000000008781c */ /* 0x000fe20003f0f008 */
[----:B------:R-:W-:Y:S02]  /*3820*/  UIADD3 UR44, UPT, UPT, UR32, 0x2, URZ ;  /* 0x00000002202c7890 */ /* 0x000fe4000fffe0ff */
[----:B------:R-:W-:Y:S02]  /*3830*/  USEL UR31, URZ, 0x1, UP1 ;  /* 0x00000001ff1f7887 */ /* 0x000fe40008800000 */
[----:B------:R-:W-:Y:S02]  /*3840*/  USEL UR18, UR18, URZ, UP1 ;  /* 0x000000ff12127287 */ /* 0x000fe40008800000 */
[----:B------:R-:W-:Y:S02]  /*3850*/  UIADD3 UR40, UPT, UPT, UR32, 0x4, URZ ;  /* 0x0000000420287890 */ /* 0x000fe4000fffe0ff */
[----:B------:R-:W-:Y:S01]  /*3860*/  @UP0 ULEA UR30, UR18, UR7, 0x3 ;  /* 0x00000007121e0291 */ /* 0x000fe2000f8e18ff */
[----:B------:R-:W-:Y:S01]  /*3870*/  LOP3.LUT R2, R2, UR31, RZ, 0x3c, !PT ;  /* 0x0000001f02027c12 */ /* 0x000fe2000f8e3cff */
[----:B------:R-:W-:Y:S02]  /*3880*/  UIADD3 UR36, UPT, UPT, UR32, 0x6, URZ ;  /* 0x0000000620247890 */ /* 0x000fe4000fffe0ff */
[----:B------:R-:W-:Y:S01]  /*3890*/  UIADD3 UR8, UPT, UPT, UR8, 0x28, URZ ;  /* 0x0000002808087890 */ /* 0x000fe2000fffe0ff */
[----:B-1----:R-:W-:Y:S01]  /*38a0*/  @P0 SHF.L.U32 R0, R2, 0x1f, RZ ;  /* 0x0000001f02000819 */ /* 0x002fe200000006ff */
[----:B------:R-:W-:Y:S02]  /*38b0*/  UIADD3 UR17, UPT, UPT, UR17, 0x1, URZ ;  /* 0x0000000111117890 */ /* 0x000fe4000fffe0ff */
[----:B------:R-:W-:Y:S01]  /*38c0*/  UIADD3 UR15, UPT, UPT, UR15, -0x1, URZ ;  /* 0xffffffff0f0f7890 */ /* 0x000fe2000fffe0ff */
[----:B------:R2:W3:Y:S01]  /*38d0*/  @P0 SYNCS.PHASECHK.TRANS64.TRYWAIT P2, [UR30], R0 ;  /* 0x00000000ff0005a7 */ /* 0x0004e2000804111e */
[----:B------:R-:W-:Y:S02]  /*38e0*/  ULEA UR30, UR46, UR13, 0xa ;  /* 0x0000000d2e1e7291 */ /* 0x000fe4000f8e50ff */
[----:B------:R-:W-:Y:S02]  /*38f0*/  UISETP.NE.AND UP0, UPT, UR17, UR16, UPT ;  /* 0x000000101100728c */ /* 0x000fe4000bf05270 */
[----:B------:R-:W-:Y:S02]  /*3900*/  UIADD3 UR42, UPT, UPT, UR30, 0x2, URZ ;  /* 0x000000021e2a7890 */ /* 0x000fe4000fffe0ff */
[----:B------:R-:W-:Y:S02]  /*3910*/  UIADD3 UR38, UPT, UPT, UR30, 0x4, URZ ;  /* 0x000000041e267890 */ /* 0x000fe4000fffe0ff */
[----:B------:R-:W-:Y:S01]  /*3920*/  UIADD3 UR34, UPT, UPT, UR30, 0x6, URZ ;  /* 0x000000061e227890 */ /* 0x000fe2000fffe0ff */
[----:B------:R-:W-:Y:S01]  /*3930*/  UMOV UR33, 0x40004040 ;  /* 0x4000404000217882 */ /* 0x000fe20000000000 */
[----:B------:R-:W-:Y:S01]  /*3940*/  UMOV UR31, 0x40004040 ;  /* 0x40004040001f7882 */ /* 0x000fe20000000000 */
[----:B------:R-:W-:Y:S01]  /*3950*/  UMOV UR45, 0x40004040 ;  /* 0x40004040002d7882 */ /* 0x000fe20000000000 */
[----:B------:R2:W-:Y:S01]  /*3960*/  UTCHMMA.2CTA gdesc[UR30], gdesc[UR32], tmem[UR10], tmem[UR28], idesc[UR29], UP3 ;  /* 0x00ff1c201e0075ea */ /* 0x0005e20009a0000a */
[----:B------:R-:W-:Y:S01]  /*3970*/  UPLOP3.LUT UP3, UPT, UPT, UPT, UPT, 0x80, 0x8 ;  /* 0x000000000008789c */ /* 0x000fe20003f6f070 */
[----:B------:R-:W-:Y:S01]  /*3980*/  UMOV UR43, 0x40004040 ;  /* 0x40004040002b7882 */ /* 0x000fe20000000000 */
[----:B------:R-:W-:Y:S01]  /*3990*/  UMOV UR41, 0x40004040 ;  /* 0x4000404000297882 */ /* 0x000fe20000000000 */
[----:B------:R2:W-:Y:S01]  /*39a0*/  UTCHMMA.2CTA gdesc[UR42], gdesc[UR44], tmem[UR10], tmem[UR26], idesc[UR27], UPT ;  /* 0x00ff1a2c2a0075ea */ /* 0x0005e2000ba0000a */
[----:B------:R-:W-:Y:S01]  /*39b0*/  UMOV UR39, 0x40004040 ;  /* 0x4000404000277882 */ /* 0x000fe20000000000 */
[----:B------:R-:W-:Y:S01]  /*39c0*/  UMOV UR37, 0x40004040 ;  /* 0x4000404000257882 */ /* 0x000fe20000000000 */
[----:B------:R-:W-:Y:S01]  /*39d0*/  UMOV UR35, 0x40004040 ;  /* 0x4000404000237882 */ /* 0x000fe20000000000 */
[----:B------:R2:W-:Y:S01]  /*39e0*/  UTCHMMA.2CTA gdesc[UR38], gdesc[UR40], tmem[UR10], tmem[UR24], idesc[UR25], UPT ;  /* 0x00ff1828260075ea */ /* 0x0005e2000ba0000a */
[----:B------:R2:W-:Y:S01]  /*39f0*/  UTCHMMA.2CTA gdesc[UR34], gdesc[UR36], tmem[UR10], tmem[UR22], idesc[UR23], UPT ;  /* 0x00ff1624220075ea */ /* 0x0005e2000ba0000a */
[----:B------:R2:W-:Y:S01]  /*3a00*/  UTCBAR.2CTA.MULTICAST [UR8], URZ, UR12 ;  /* 0x000000ff080073e9 */ /* 0x0005e2000820080c */
[----:B------:R-:W-:Y:S01]  /*3a10*/  UMOV UR46, UR18 ;  /* 0x00000012002e7c82 */ /* 0x000fe20008000000 */
[----:B------:R-:W-:Y:S05]  /*3a20*/  BRA.U UP0, `(.L_x_74) ;  /* 0xfffffffd00507547 */ /* 0x000fea000b83ffff */
.L_x_71:
[----:B------:R-:W-:Y:S01]  /*3a30*/  UIADD3 UR9, UPT, UPT, UR9, 0xc0, URZ ;  /* 0x000000c009097890 */ /* 0x000fe2000fffe0ff */
[----:B------:R-:W-:-:S08]  /*3a40*/  UMOV UR17, UR16 ;  /* 0x0000001000117c82 */ /* 0x000fd00008000000 */
[----:B------:R4:W-:Y:S01]  /*3a50*/  UTCBAR.2CTA.MULTICAST [UR9], URZ, UR11 ;  /* 0x000000ff090073e9 */ /* 0x0009e2000820080b */
[----:B------:R-:W-:Y:S02]  /*3a60*/  NOP ;  /* 0x0000000000007918 */ /* 0x000fe40000000000 */
.L_x_69:
[----:B------:R-:W-:Y:S01]  /*3a70*/  UIADD3 UR19, UPT, UPT, UR19, 0x1, URZ ;  /* 0x0000000113137890 */ /* 0x000fe2000fffe0ff */
[----:B------:R-:W-:-:S03]  /*3a80*/  ISETP.NE.AND P0, PT, R8, 0x2, PT ;  /* 0x000000020800780c */ /* 0x000fc60003f05270 */
[----:B------:R-:W-:Y:S01]  /*3a90*/  UISETP.NE.AND UP0, UPT, UR19, 0x2, UPT ;  /* 0x000000021300788c */ /* 0x000fe2000bf05270 */
[----:B-12---:R-:W-:Y:S02]  /*3aa0*/  SEL R0, RZ, 0x1, P0 ;  /* 0x00000001ff007807 */ /* 0x006fe40000000000 */
[----:B------:R-:W-:Y:S01]  /*3ab0*/  SEL R8, R8, RZ, P0 ;  /* 0x000000ff08087207 */ /* 0x000fe20000000000 */
[----:B------:R-:W-:Y:S01]  /*3ac0*/  USEL UR8, URZ, 0x1, UP0 ;  /* 0x00000001ff087887 */ /* 0x000fe20008000000 */
[----:B------:R-:W-:Y:S01]  /*3ad0*/  LOP3.LUT R3, R3, R0, RZ, 0x3c, !PT ;  /* 0x0000000003037212 */ /* 0x000fe200078e3cff */
[----:B------:R-:W-:-:S04]  /*3ae0*/  USEL UR19, UR19, URZ, UP0 ;  /* 0x000000ff13137287 */ /* 0x000fc80008000000 */
[----:B------:R-:W-:Y:S01]  /*3af0*/  LOP3.LUT R9, R9, UR8, RZ, 0x3c, !PT ;  /* 0x0000000809097c12 */ /* 0x000fe2000f8e3cff */
[----:B------:R-:W-:Y:S07]  /*3b00*/  @P1 BRA `(.L_x_75) ;  /* 0xfffffff800881947 */ /* 0x000fee000383ffff */
[----:B------:R-:W1:Y:S01]  /*3b10*/  S2UR UR6, SR_CgaCtaId ;  /* 0x00000000000679c3 */ /* 0x000e620000008800 */
[----:B------:R-:W-:Y:S01]  /*3b20*/  ELECT P0, URZ, PT ;  /* 0x0000000000ff782f */ /* 0x000fe20003800000 */
[----:B------:R-:W-:Y:S01]  /*3b30*/  HFMA2 R0, -RZ, RZ, 0, 5.9604644775390625e-08 ;  /* 0x00000001ff007431 */ /* 0x000fe200000001ff */
[----:B------:R-:W-:-:S05]  /*3b40*/  UMOV UR8, 0x40 ;  /* 0x0000004000087882 */ /* 0x000fca0000000000 */
[----:B------:R-:W-:Y:S01]  /*3b50*/  UVIRTCOUNT.DEALLOC.SMPOOL 0x80 ;  /* 0x000000800000784c */ /* 0x000fe20000000000 */
[----:B------:R-:W-:Y:S02]  /*3b60*/  UISETP.NE.AND UP0, UPT, UR5, URZ, UPT ;  /* 0x000000ff0500728c */ /* 0x000fe4000bf05270 */
[----:B-1----:R-:W-:-:S09]  /*3b70*/  ULEA UR6, UR6, UR8, 0x18 ;  /* 0x0000000806067291 */ /* 0x002fd2000f8ec0ff */
[----:B------:R1:W-:Y:S01]  /*3b80*/  @P0 STS.U8 [UR6+0x1c], R0 ;  /* 0x00001c00ff000988 */ /* 0x0003e20008000006 */
[----:B------:R-:W-:Y:S05]  /*3b90*/  BRA.U UP0, `(.L_x_76) ;  /* 0x0000000100587547 */ /* 0x000fea000b800000 */
[----:B------:R-:W-:Y:S01]  /*3ba0*/  UIADD3 UR8, UPT, UPT, UR7, 0xd0, URZ ;  /* 0x000000d007087890 */ /* 0x000fe2000fffe0ff */
[----:B------:R-:W-:-:S03]  /*3bb0*/  SHF.L.U32 R3, R9, 0x1f, RZ ;  /* 0x0000001f09037819 */ /* 0x000fc600000006ff */
[----:B------:R-:W-:-:S09]  /*3bc0*/  ULEA UR5, UR19, UR8, 0x3 ;  /* 0x0000000813057291 */ /* 0x000fd2000f8e18ff */
[----:B------:R-:W2:Y:S02]  /*3bd0*/  SYNCS.PHASECHK.TRANS64.TRYWAIT P0, [UR5], R3 ;  /* 0x00000003ff0075a7 */ /* 0x000ea40008001105 */
[----:B--2---:R-:W-:Y:S05]  /*3be0*/  @!P0 BRA `(.L_x_77) ;  /* 0x000000a400708947 */ /* 0x004fea0003800000 */
.L_x_349:
[----:B----4-:R-:W-:-:S04]  /*3bf0*/  UIADD3 UR9, UPT, UPT, UR19, 0x1, URZ ;  /* 0x0000000113097890 */ /* 0x010fc8000fffe0ff */
[----:B------:R-:W-:-:S04]  /*3c00*/  UISETP.NE.AND UP1, UPT, UR9, 0x2, UPT ;  /* 0x000000020900788c */ /* 0x000fc8000bf25270 */
[----:B------:R-:W-:Y:S02]  /*3c10*/  USEL UR5, URZ, 0x1, UP1 ;  /* 0x00000001ff057887 */ /* 0x000fe40008800000 */
[----:B------:R-:W-:-:S04]  /*3c20*/  USEL UR9, UR9, URZ, UP1 ;  /* 0x000000ff09097287 */ /* 0x000fc80008800000 */
[----:B------:R-:W-:Y:S01]  /*3c30*/  ULEA UR9, UR9, UR8, 0x3 ;  /* 0x0000000809097291 */ /* 0x000fe2000f8e18ff */
[----:B-1----:R-:W-:-:S04]  /*3c40*/  LOP3.LUT R3, R9, UR5, RZ, 0x3c, !PT ;  /* 0x0000000509037c12 */ /* 0x002fc8000f8e3cff */
[----:B------:R-:W-:Y:S01]  /*3c50*/  SHF.L.U32 R3, R3, 0x1f, RZ ;  /* 0x0000001f03037819 */ /* 0x000fe200000006ff */
[----:B------:R-:W-:-:S04]  /*3c60*/  IMAD.U32 R0, RZ, RZ, UR9 ;  /* 0x00000009ff007e24 */ /* 0x000fc8000f8e00ff */
[----:B------:R1:W2:Y:S03]  /*3c70*/  SYNCS.PHASECHK.TRANS64.TRYWAIT P0, [R0+URZ], R3 ;  /* 0x00000003000075a7 */ /* 0x0002a600080011ff */
[----:B--2---:R-:W-:Y:S05]  /*3c80*/  @!P0 NANOSLEEP.SYNCS 0x989680 ;  /* 0x009896800000895d */ /* 0x004fea0003900000 */
[----:B------:R-:W2:Y:S02]  /*3c90*/  @!P0 SYNCS.PHASECHK.TRANS64 P0, [R0+URZ], R3 ;  /* 0x00000003000085a7 */ /* 0x000ea400080010ff */
[----:B--2---:R-:W-:Y:S05]  /*3ca0*/  @P0 BRA `(.L_x_78) ;  /* 0x0000000000200947 */ /* 0x004fea0003800000 */
.L_x_79:
[----:B--2---:R2:W4:Y:S02]  /*3cb0*/  SYNCS.PHASECHK.TRANS64.TRYWAIT P0, [R0+URZ], R3 ;  /* 0x00000003000075a7 */ /* 0x00452400080011ff */
[----:B----4-:R-:W-:Y:S05]  /*3cc0*/  @!P0 NANOSLEEP.SYNCS 0x989680 ;  /* 0x009896800000895d */ /* 0x010fea0003900000 */
[----:B------:R-:W4:Y:S02]  /*3cd0*/  @!P0 SYNCS.PHASECHK.TRANS64 P0, [R0+URZ], R3 ;  /* 0x00000003000085a7 */ /* 0x000f2400080010ff */
[----:B----4-:R-:W-:Y:S05]  /*3ce0*/  @!P0 BRA `(.L_x_79) ;  /* 0xfffffffc00f08947 */ /* 0x010fea000383ffff */
[----:B------:R-:W-:Y:S05]  /*3cf0*/  BRA `(.L_x_78) ;  /* 0x00000000000c7947 */ /* 0x000fea0003800000 */
.L_x_76:
[----:B------:R-:W-:-:S04]  /*3d00*/  UIADD3 UR5, UPT, UPT, UR7, 0x100, URZ ;  /* 0x0000010007057890 */ /* 0x000fc8000fffe0ff */
[----:B------:R-:W-:-:S09]  /*3d10*/  UPRMT UR5, UR4, 0x654, UR5 ;  /* 0x0000065404057896 */ /* 0x000fd20008000005 */
[----:B------:R-:W-:Y:S03]  /*3d20*/  SYNCS.ARRIVE.TRANS64.RED.A1T0 RZ, [UR5], RZ ;  /* 0x000000ffffff79a7 */ /* 0x000fe60008100405 */
.L_x_78:
[----:B-12---:R-:W-:Y:S01]  /*3d30*/  SHF.L.U32 R3, RZ, 0x1f, RZ ;  /* 0x0000001fff037819 */ /* 0x006fe200000006ff */
[----:B------:R-:W-:Y:S01]  /*3d40*/  UIADD3 UR5, UPT, UPT, UR7, 0x100, URZ ;  /* 0x0000010007057890 */ /* 0x000fe2000fffe0ff */
[----:B------:R-:W-:Y:S02]  /*3d50*/  PLOP3.LUT P0, PT, PT, PT, UP0, 0x80, 0x8 ;  /* 0x000000000008781c */ /* 0x000fe40003f0f008 */
[----:B------:R-:W1:Y:S02]  /*3d60*/  SYNCS.PHASECHK.TRANS64.TRYWAIT P1, [UR7+0x100], R3 ;  /* 0x00010003ff0075a7 */ /* 0x000e640008021107 */
[----:B-1----:R-:W-:Y:S09]  /*3d70*/  @!P1 BRA `(.L_x_80) ;  /* 0x000000a400249947 */ /* 0x002ff20003800000 */
.L_x_351:
[----:B------:R-:W-:Y:S01]  /*3d80*/  @!UP0 UPRMT UR5, UR4, 0x654, UR5 ;  /* 0x0000065404058896 */ /* 0x000fe20008000005 */
[----:B------:R-:W-:Y:S02]  /*3d90*/  UMOV UR8, 0xffff ;  /* 0x0000ffff00087882 */ /* 0x000fe40000000000 */
[----:B------:R-:W-:-:S06]  /*3da0*/  UMOV UR4, 0x1 ;  /* 0x0000000100047882 */ /* 0x000fcc0000000000 */
[----:B------:R-:W-:Y:S01]  /*3db0*/  @!P0 SYNCS.ARRIVE.TRANS64.RED.A1T0 RZ, [UR5], RZ ;  /* 0x000000ffffff89a7 */ /* 0x000fe20008100405 */
[----:B------:R-:W-:Y:S01]  /*3dc0*/  NOP ;  /* 0x0000000000007918 */ /* 0x000fe20000000000 */
[----:B-1----:R-:W1:Y:S01]  /*3dd0*/  LDS R0, [UR6+0x14] ;  /* 0x00001406ff007984 */ /* 0x002e620008000800 */
[----:B------:R-:W-:-:S04]  /*3de0*/  ULOP3.LUT UR5, UR21, 0xffff, URZ, 0xc0, !UPT ;  /* 0x0000ffff15057892 */ /* 0x000fc8000f8ec0ff */
[----:B------:R-:W-:-:S04]  /*3df0*/  USHF.R.U32.HI UR5, URZ, 0x5, UR5 ;  /* 0x00000005ff057899 */ /* 0x000fc80008011605 */
[----:B------:R-:W-:Y:S02]  /*3e00*/  USHF.L.U32 UR8, UR8, UR5, URZ ;  /* 0x0000000508087299 */ /* 0x000fe400080006ff */
[----:B------:R-:W-:-:S04]  /*3e10*/  USHF.L.U32 UR4, UR4, UR5, URZ ;  /* 0x0000000504047299 */ /* 0x000fc800080006ff */
[----:B-1----:R-:W-:-:S04]  /*3e20*/  LOP3.LUT R0, R0, UR8, RZ, 0xc0, !PT ;  /* 0x0000000800007c12 */ /* 0x002fc8000f8ec0ff */
[----:B------:R-:W-:-:S13]  /*3e30*/  ISETP.NE.AND P0, PT, R0, UR8, PT ;  /* 0x0000000800007c0c */ /* 0x000fda000bf05270 */
[----:B------:R-:W-:Y:S05]  /*3e40*/  @P0 BRA `(.L_x_81) ;  /* 0x0000000000580947 */ /* 0x000fea0003800000 */
[----:B------:R-:W1:Y:S02]  /*3e50*/  LDS R0, [UR6+0x18] ;  /* 0x00001806ff007984 */ /* 0x000e640008000800 */
[----:B-1----:R-:W-:-:S04]  /*3e60*/  LOP3.LUT R0, R0, UR4, RZ, 0xc0, !PT ;  /* 0x0000000400007c12 */ /* 0x002fc8000f8ec0ff */
[----:B------:R-:W-:-:S13]  /*3e70*/  ISETP.NE.AND P0, PT, R0, UR4, PT ;  /* 0x0000000400007c0c */ /* 0x000fda000bf05270 */
[----:B------:R-:W-:Y:S05]  /*3e80*/  @P0 BRA `(.L_x_82) ;  /* 0x00000000003c0947 */ /* 0x000fea0003800000 */
[----:B------:R-:W1:Y:S01]  /*3e90*/  S2R R2, SR_LANEID ;  /* 0x0000000000027919 */ /* 0x000e620000000000 */
[----:B------:R-:W-:Y:S01]  /*3ea0*/  ULOP3.LUT UR8, URZ, UR8, URZ, 0x33, !UPT ;  /* 0x00000008ff087292 */ /* 0x000fe2000f8e33ff */
[----:B------:R-:W-:Y:S01]  /*3eb0*/  LOP3.LUT R4, RZ, UR4, RZ, 0x33, !PT ;  /* 0x00000004ff047c12 */ /* 0x000fe2000f8e33ff */
[----:B------:R-:W-:Y:S02]  /*3ec0*/  VOTEU.ANY UR7, UPT, PT ;  /* 0x0000000000077886 */ /* 0x000fe400038e0100 */
[----:B------:R-:W-:Y:S01]  /*3ed0*/  UFLO.U32 UR7, UR7 ;  /* 0x00000007000772bd */ /* 0x000fe200080e0000 */
[----:B------:R-:W2:Y:S01]  /*3ee0*/  REDUX UR4, R4 ;  /* 0x00000000040473c4 */ /* 0x000ea20000000000 */
[----:B------:R-:W-:-:S06]  /*3ef0*/  IMAD.U32 R0, RZ, RZ, UR8 ;  /* 0x00000008ff007e24 */ /* 0x000fcc000f8e00ff */
[----:B------:R1:W-:Y:S01]  /*3f00*/  UTCATOMSWS.AND URZ, UR8 ;  /* 0x0000000800ff79e3 */ /* 0x0003e20008000000 */
[----:B------:R-:W3:Y:S01]  /*3f10*/  REDUX UR5, R0 ;  /* 0x00000000000573c4 */ /* 0x000ee20000000000 */
[----:B-1----:R-:W-:Y:S01]  /*3f20*/  ISETP.EQ.U32.AND P0, PT, R2, UR7, PT ;  /* 0x0000000702007c0c */ /* 0x002fe2000bf02070 */
[----:B--2---:R-:W-:Y:S01]  /*3f30*/  IMAD.U32 R2, RZ, RZ, UR4 ;  /* 0x00000004ff027e24 */ /* 0x004fe2000f8e00ff */
[----:B---3--:R-:W-:-:S11]  /*3f40*/  MOV R3, UR5 ;  /* 0x0000000500037c02 */ /* 0x008fd60008000f00 */
[----:B------:R1:W-:Y:S04]  /*3f50*/  @P0 ATOMS.AND RZ, [UR6+0x14], R3 ;  /* 0x00001403ffff098c */ /* 0x0003e8000a800006 */
[----:B------:R1:W-:Y:S01]  /*3f60*/  @P0 ATOMS.AND RZ, [UR6+0x18], R2 ;  /* 0x00001802ffff098c */ /* 0x0003e2000a800006 */
[----:B------:R-:W-:Y:S05]  /*3f70*/  BRA `(.L_x_83) ;  /* 0x0000000000147947 */ /* 0x000fea0003800000 */
.L_x_82:
[----:B------:R-:W-:Y:S02]  /*3f80*/  MOV R2, 0x3fa0 ;  /* 0x00003fa000027802 */ /* 0x000fe40000000f00 */
[----:B---345:R-:W-:Y:S05]  /*3f90*/  CALL.REL.NOINC `($__internal_0_$__cuda_sm10x_tcgen05_guardrail_trap_col_being_dealloced_not_returned_by_alloc) ;  /* 0x000000a400c47944 */ /* 0x038fea0003c00000 */
[----:B------:R-:W-:Y:S05]  /*3fa0*/  BRA `(.L_x_83) ;  /* 0x0000000000087947 */ /* 0x000fea0003800000 */
.L_x_81:
[----:B------:R-:W-:Y:S02]  /*3fb0*/  MOV R2, 0x3fd0 ;  /* 0x00003fd000027802 */ /* 0x000fe40000000f00 */
[----:B---345:R-:W-:Y:S05]  /*3fc0*/  CALL.REL.NOINC `($__internal_2_$__cuda_sm10x_tcgen05_guardrail_trap_unallocated_columns_being_dealloced) ;  /* 0x000000a400d07944 */ /* 0x038fea0003c00000 */
.L_x_83:
[----:B------:R-:W-:Y:S01]  /*3fd0*/  NOP ;  /* 0x0000000000007918 */ /* 0x000fe20000000000 */
[----:B----4-:R-:W-:Y:S05]  /*3fe0*/  EXIT ;  /* 0x000000000000794d */ /* 0x010fea0003800000 */
.L_x_56:
[----:B------:R-:W-:-:S09]  /*3ff0*/  UISETP.NE.OR UP5, UPT, UR10, 0x3, UP5 ;  /* 0x000000030a00788c */ /* 0x000fd2000afa5670 */
[----:B------:R-:W-:Y:S05]  /*4000*/  BRA.U UP5, `(.L_x_84) ;  /* 0x0000001105147547 */ /* 0x000fea000b800000 */
[----:B------:R-:W1:Y:S01]  /*4010*/  LDC R0, c[0x0][0xb30] ;  /* 0x0002cc00ff007b82 */ /* 0x000e620000000800 */
[----:B------:R-:W2:Y:S01]  /*4020*/  LDCU.64 UR8, c[0x0][0x888] ;  /* 0x00011100ff0877ac */ /* 0x000ea20008000a00 */
[----:B------:R-:W-:Y:S02]  /*4030*/  HFMA2 R29, -RZ, RZ, 0, 0 ;  /* 0x00000000ff1d7431 */ /* 0x000fe400000001ff */
[----:B------:R-:W-:Y:S01]  /*4040*/  IMAD.MOV.U32 R31, RZ, RZ, 0x1 ;  /* 0x00000001ff1f7424 */ /* 0x000fe200078e00ff */
[----:B------:R-:W-:Y:S01]  /*4050*/  MOV R27, 0x4000 ;  /* 0x00004000001b7802 */ /* 0x000fe20000000f00 */
[----:B------:R-:W3:Y:S01]  /*4060*/  LDCU.64 UR4, c[0x0][0x890] ;  /* 0x00011200ff0477ac */ /* 0x000ee20008000a00 */
[----:B------:R-:W-:Y:S01]  /*4070*/  IMAD.MOV.U32 R30, RZ, RZ, RZ ;  /* 0x000000ffff1e7224 */ /* 0x000fe200078e00ff */
[----:B------:R-:W4:Y:S01]  /*4080*/  LDC R25, c[0x0][0x370] ;  /* 0x0000dc00ff197b82 */ /* 0x000f220000000800 */
[----:B------:R-:W-:Y:S01]  /*4090*/  UMOV UR7, 0x400 ;  /* 0x0000040000077882 */ /* 0x000fe20000000000 */
[----:B------:R-:W-:-:S02]  /*40a0*/  UPLOP3.LUT UP1, UPT, UPT, UPT, UPT, 0x40, 0x4 ;  /* 0x000000000004789c */ /* 0x000fc40003f2e870 */
[----:B------:R-:W-:-:S04]  /*40b0*/  ULEA UR7, UR37, UR7, 0x18 ;  /* 0x0000000725077291 */ /* 0x000fc8000f8ec0ff */
[----:B------:R-:W4:Y:S01]  /*40c0*/  LDC R2, c[0x0][0xb0c] ;  /* 0x0002c300ff027b82 */ /* 0x000f220000000800 */
[----:B------:R-:W-:Y:S02]  /*40d0*/  UIADD3 UR13, UPT, UPT, UR7, 0x68, URZ ;  /* 0x00000068070d7890 */ /* 0x000fe4000fffe0ff */
[----:B--2---:R-:W-:Y:S02]  /*40e0*/  UISETP.NE.U32.AND UP2, UPT, UR8, URZ, UPT ;  /* 0x000000ff0800728c */ /* 0x004fe4000bf45070 */
[----:B------:R-:W-:Y:S02]  /*40f0*/  UIADD3 UR33, UPT, UPT, UR7, 0x50, URZ ;  /* 0x0000005007217890 */ /* 0x000fe4000fffe0ff */
[----:B---3--:R-:W-:Y:S01]  /*4100*/  UISETP.NE.U32.AND UP3, UPT, UR4, URZ, UPT ;  /* 0x000000ff0400728c */ /* 0x008fe2000bf65070 */
[----:B------:R-:W2:Y:S01]  /*4110*/  LDC R24, c[0x0][0xb20] ;  /* 0x0002c800ff187b82 */ /* 0x000ea20000000800 */
[----:B-1----:R-:W-:Y:S01]  /*4120*/  ISETP.NE.AND P1, PT, R0, 0x1, PT ;  /* 0x000000010000780c */ /* 0x002fe20003f25270 */
[----:B------:R-:W-:-:S02]  /*4130*/  UISETP.NE.AND.EX UP2, UPT, UR9, URZ, UPT, UP2 ;  /* 0x000000ff0900728c */ /* 0x000fc4000bf45320 */
[----:B------:R-:W-:Y:S02]  /*4140*/  UIADD3 UR25, UPT, UPT, UR7, 0x58, URZ ;  /* 0x0000005807197890 */ /* 0x000fe4000fffe0ff */
[----:B------:R-:W-:Y:S02]  /*4150*/  UIADD3 UR17, UPT, UPT, UR7, 0x60, URZ ;  /* 0x0000006007117890 */ /* 0x000fe4000fffe0ff */
[----:B------:R-:W1:Y:S01]  /*4160*/  LDC.64 R32, c[0x0][0x348] ;  /* 0x0000d200ff207b82 */ /* 0x000e620000000a00 */
[----:B------:R-:W-:Y:S02]  /*4170*/  UPRMT UR13, UR37, 0x654, UR13 ;  /* 0x00000654250d7896 */ /* 0x000fe4000800000d */
[----:B------:R-:W-:-:S05]  /*4180*/  UISETP.NE.AND.EX UP3, UPT, UR5, URZ, UPT, UP3 ;  /* 0x000000ff0500728c */ /* 0x000fca000bf65330 */
[----:B------:R-:W3:Y:S08]  /*4190*/  LDC.64 R16, c[0x0][0xb10] ;  /* 0x0002c400ff107b82 */ /* 0x000ef00000000a00 */
[----:B------:R-:W1:Y:S08]  /*41a0*/  LDC.64 R6, c[0x0][0xb18] ;  /* 0x0002c600ff067b82 */ /* 0x000e700000000a00 */
[----:B------:R-:W1:Y:S08]  /*41b0*/  LDC.64 R4, c[0x0][0xb28] ;  /* 0x0002ca00ff047b82 */ /* 0x000e700000000a00 */
[----:B--2-4-:R-:W1:Y:S02]  /*41c0*/  LDC R26, c[0x0][0x374] ;  /* 0x0000dd00ff1a7b82 */ /* 0x014e640000000800 */
.L_x_95:
[C---:B------:R-:W-:Y:S02]  /*41d0*/  LEA R0, R30.reuse, UR7, 0x3 ;  /* 0x000000071e007c11 */ /* 0x040fe4000f8e18ff */
[----:B------:R-:W-:Y:S02]  /*41e0*/  SHF.L.U32 R3, R29, 0x1f, RZ ;  /* 0x0000001f1d037819 */ /* 0x000fe400000006ff */
[----:B------:R-:W-:Y:S02]  /*41f0*/  LEA R20, R30, UR7, 0x4 ;  /* 0x000000071e147c11 */ /* 0x000fe4000f8e20ff */
[----:B--2---:R-:W2:Y:S02]  /*4200*/  SYNCS.PHASECHK.TRANS64.TRYWAIT P0, [R0+URZ+0xa0], R3 ;  /* 0x0000a003000075a7 */ /* 0x004ea400080011ff */
[----:B--2---:R-:W-:Y:S05]  /*4210*/  @!P0 BRA `(.L_x_85) ;  /* 0x000000a000148947 */ /* 0x004fea0003800000 */
.L_x_352:
[----:B------:R-:W-:Y:S01]  /*4220*/  ISETP.GE.AND P0, PT, R68, 0x1, PT ;  /* 0x000000014400780c */ /* 0x000fe20003f06270 */
[----:B------:R-:W4:Y:S01]  /*4230*/  LDS.128 R20, [R20+0x110] ;  /* 0x0001100014147984 */ /* 0x000f220000000c00 */
[----:B--2---:R-:W-:Y:S01]  /*4240*/  VIADD R0, R0, 0xb0 ;  /* 0x000000b000007836 */ /* 0x004fe20000000000 */
[----:B------:R-:W-:Y:S01]  /*4250*/  @!PT LDS RZ, [RZ] ;  /* 0x00000000fffff984 */ /* 0x000fe20000000800 */
[----:B------:R-:W-:Y:S01]  /*4260*/  @!PT LDS RZ, [RZ] ;  /* 0x00000000fffff984 */ /* 0x000fe20000000800 */
[----:B------:R-:W-:Y:S01]  /*4270*/  @!PT LDS RZ, [RZ] ;  /* 0x00000000fffff984 */ /* 0x000fe20000000800 */
[----:B------:R-:W-:Y:S01]  /*4280*/  @!PT LDS RZ, [RZ] ;  /* 0x00000000fffff984 */ /* 0x000fe20000000800 */
[----:B------:R2:W-:Y:S06]  /*4290*/  MEMBAR.ALL.CTA ;  /* 0x0000000000007992 */ /* 0x0005ec0000008000 */
[----:B--2---:R-:W2:Y:S01]  /*42a0*/  FENCE.VIEW.ASYNC.S ;  /* 0x00000000000073c6 */ /* 0x004ea20000000000 */
[----:B------:R-:W-:Y:S04]  /*42b0*/  PRMT R0, RZ, 0x654, R0 ;  /* 0x00000654ff007816 */ /* 0x000fe80000000000 */
[----:B--2---:R2:W-:Y:S01]  /*42c0*/  SYNCS.ARRIVE.TRANS64.RED.A1T0 RZ, [R0+URZ], RZ ;  /* 0x000000ff00ff79a7 */ /* 0x0045e200081004ff */
[----:B----4-:R-:W-:Y:S11]  /*42d0*/  LOP3.LUT P3, RZ, R22, 0x1, RZ, 0xc0, !PT ;  /* 0x0000000116ff7812 */ /* 0x010ff6000786c0ff */
[----:B------:R-:W-:Y:S02]  /*42e0*/  @!UPT UIADD3 URZ, UPT, UPT, URZ, URZ, URZ ;  /* 0x000000fffffff290 */ /* 0x000fe4000fffe0ff */
[----:B------:R-:W-:Y:S02]  /*42f0*/  @P3 MOV R13, R20 ;  /* 0x00000014000d3202 */ /* 0x000fe40000000f00 */
[----:B------:R-:W-:Y:S01]  /*4300*/  @P3 LOP3.LUT R8, R21, 0xffff, RZ, 0xc0, !PT ;  /* 0x0000ffff15083812 */ /* 0x000fe200078ec0ff */
[----:B--2---:R-:W-:Y:S06]  /*4310*/  @!P0 BRA `(.L_x_86) ;  /* 0x0000000000a48947 */ /* 0x004fec0003800000 */
[----:B-1----:R-:W-:Y:S01]  /*4320*/  IMAD.HI.U32 R35, R26, R7, RZ ;  /* 0x000000071a237227 */ /* 0x002fe200078e00ff */
[----:B------:R-:W-:Y:S02]  /*4330*/  ISETP.NE.AND P0, PT, R6, 0x1, PT ;  /* 0x000000010600780c */ /* 0x000fe40003f05270 */
[----:B------:R-:W-:Y:S01]  /*4340*/  ISETP.NE.AND P2, PT, R68, 0x1, PT ;  /* 0x000000014400780c */ /* 0x000fe20003f45270 */
[----:B---3--:R-:W-:Y:S01]  /*4350*/  IMAD.HI.U32 R34, R25, R16, RZ ;  /* 0x0000001019227227 */ /* 0x008fe200078e00ff */
[----:B------:R-:W-:Y:S02]  /*4360*/  SHF.R.U32.HI R35, RZ, R24, R35 ;  /* 0x00000018ff237219 */ /* 0x000fe40000011623 */
[----:B------:R-:W-:Y:S01]  /*4370*/  ISETP.NE.AND P4, PT, R2, 0x1, PT ;  /* 0x000000010200780c */ /* 0x000fe20003f85270 */
[----:B------:R-:W-:Y:S01]  /*4380*/  IMAD.HI.U32 R36, R13, R16, RZ ;  /* 0x000000100d247227 */ /* 0x000fe200078e00ff */
[----:B------:R-:W-:Y:S02]  /*4390*/  SHF.R.U32.HI R34, RZ, R17, R34 ;  /* 0x00000011ff227219 */ /* 0x000fe40000011622 */
[----:B------:R-:W-:Y:S01]  /*43a0*/  SEL R3, R26, R35, !P0 ;  /* 0x000000231a037207 */ /* 0x000fe20004000000 */
[C---:B------:R-:W-:Y:S01]  /*43b0*/  IMAD.HI.U32 R35, R8.reuse, R7, RZ ;  /* 0x0000000708237227 */ /* 0x040fe200078e00ff */
[----:B------:R-:W-:Y:S02]  /*43c0*/  SEL R11, R25, R34, !P4 ;  /* 0x00000022190b7207 */ /* 0x000fe40006000000 */
[----:B------:R-:W-:Y:S01]  /*43d0*/  SHF.R.U32.HI R36, RZ, R17, R36 ;  /* 0x00000011ff247219 */ /* 0x000fe20000011624 */
[----:B------:R-:W-:Y:S01]  /*43e0*/  IMAD.HI.U32 R38, R3, R4, RZ ;  /* 0x0000000403267227 */ /* 0x000fe200078e00ff */
[----:B------:R-:W-:Y:S03]  /*43f0*/  SHF.R.U32.HI R35, RZ, R24, R35 ;  /* 0x00000018ff237219 */ /* 0x000fe60000011623 */
[----:B------:R-:W-:Y:S01]  /*4400*/  IMAD.HI.U32 R34, R11, R4, RZ ;  /* 0x000000040b227227 */ /* 0x000fe200078e00ff */
[----:B------:R-:W-:Y:S02]  /*4410*/  @P2 SHF.R.U32.HI R3, RZ, R5, R38 ;  /* 0x00000005ff032219 */ /* 0x000fe40000011626 */
[----:B------:R-:W-:Y:S02]  /*4420*/  SEL R9, R8, R35, !P0 ;  /* 0x0000002308097207 */ /* 0x000fe40004000000 */
[----:B------:R-:W-:Y:S01]  /*4430*/  @P2 SHF.R.U32.HI R11, RZ, R5, R34 ;  /* 0x00000005ff0b2219 */ /* 0x000fe20000011622 */
[C---:B------:R-:W-:Y:S01]  /*4440*/  IMAD R10, R68.reuse, R3, RZ ;  /* 0x00000003440a7224 */ /* 0x040fe200078e02ff */
[----:B------:R-:W-:Y:S01]  /*4450*/  SEL R3, R13, R36, !P4 ;  /* 0x000000240d037207 */ /* 0x000fe20006000000 */
[C---:B------:R-:W-:Y:S03]  /*4460*/  IMAD.HI.U32 R14, R9.reuse, R4, RZ ;  /* 0x00000004090e7227 */ /* 0x040fe600078e00ff */
[----:B------:R-:W-:Y:S01]  /*4470*/  ISETP.GE.AND P0, PT, R9, R10, PT ;  /* 0x0000000a0900720c */ /* 0x000fe20003f06270 */
[C---:B------:R-:W-:Y:S01]  /*4480*/  IMAD R12, R68.reuse, R11, RZ ;  /* 0x0000000b440c7224 */ /* 0x040fe200078e02ff */
[-C--:B------:R-:W-:Y:S04]  /*4490*/  SHF.R.U32.HI R14, RZ, R5.reuse, R14 ;  /* 0x00000005ff0e7219 */ /* 0x080fe8000001160e */
[----:B------:R-:W-:Y:S02]  /*44a0*/  ISETP.GE.OR P0, PT, R3, R12, P0 ;  /* 0x0000000c0300720c */ /* 0x000fe40000706670 */
[----:B------:R-:W-:Y:S05]  /*44b0*/  SEL R15, R9, R14, !P2 ;  /* 0x0000000e090f7207 */ /* 0x000fea0005000000 */
[----:B------:R-:W-:Y:S04]  /*44c0*/  IMAD.MOV R14, RZ, RZ, -R15 ;  /* 0x000000ffff0e7224 */ /* 0x000fe800078e0a0f */
[----:B------:R-:W-:Y:S02]  /*44d0*/  IMAD R14, R68, R14, R9 ;  /* 0x0000000e440e7224 */ /* 0x000fe400078e0209 */
[C---:B------:R-:W-:Y:S05]  /*44e0*/  @!P0 IMAD.HI.U32 R10, R3.reuse, R4, RZ ;  /* 0x00000004030a8227 */ /* 0x040fea00078e00ff */
[----:B------:R-:W-:Y:S04]  /*44f0*/  @!P0 SHF.R.U32.HI R10, RZ, R5, R10 ;  /* 0x00000005ff0a8219 */ /* 0x000fe8000001160a */
[----:B------:R-:W-:Y:S01]  /*4500*/  @!P0 SEL R0, R3, R10, !P2 ;  /* 0x0000000a03008207 */ /* 0x000fe20005000000 */
[----:B------:R-:W-:Y:S03]  /*4510*/  IMAD.MOV R10, RZ, RZ, -R3 ;  /* 0x000000ffff0a7224 */ /* 0x000fe600078e0a03 */
[----:B------:R-:W-:Y:S01]  /*4520*/  @!P0 IADD3 R15, PT, PT, R15, -R0, RZ ;  /* 0x800000000f0f8210 */ /* 0x000fe20007ffe0ff */
[----:B------:R-:W-:Y:S01]  /*4530*/  @!P0 IMAD R0, R11, R14, R0 ;  /* 0x0000000e0b008224 */ /* 0x000fe200078e0200 */
[----:B------:R-:W-:Y:S01]  /*4540*/  IADD3 R11, PT, PT, -R9, RZ, RZ ;  /* 0x000000ff090b7210 */ /* 0x000fe20007ffe1ff */
[----:B------:R-:W-:Y:S02]  /*4550*/  IMAD R13, R2, R10, R13 ;  /* 0x0000000a020d7224 */ /* 0x000fe400078e020d */
[----:B------:R-:W-:Y:S02]  /*4560*/  @!P0 IMAD R9, R15, R68, R3 ;  /* 0x000000440f098224 */ /* 0x000fe400078e0203 */
[----:B------:R-:W-:Y:S02]  /*4570*/  @!P0 IMAD.MOV.U32 R3, RZ, RZ, R0 ;  /* 0x000000ffff038224 */ /* 0x000fe400078e0000 */
[----:B------:R-:W-:Y:S02]  /*4580*/  IMAD R8, R6, R11, R8 ;  /* 0x0000000b06087224 */ /* 0x000fe400078e0208 */
[----:B------:R-:W-:Y:S02]  /*4590*/  IMAD R13, R3, R2, R13 ;  /* 0x00000002030d7224 */ /* 0x000fe400078e020d */
[----:B------:R-:W-:Y:S02]  /*45a0*/  IMAD R8, R9, R6, R8 ;  /* 0x0000000609087224 */ /* 0x000fe400078e0208 */
.L_x_86:
[----:B------:R-:W-:Y:S05]  /*45b0*/  BRA.U UP1, `(.L_x_87) ;  /* 0x0000000101107547 */ /* 0x000fea000b800000 */
[----:B------:R-:W-:Y:S04]  /*45c0*/  MOV R0, UR6 ;  /* 0x0000000600007c02 */ /* 0x000fe80008000f00 */
[----:B------:R-:W-:Y:S04]  /*45d0*/  SHF.L.U32 R3, R0, 0x1f, RZ ;  /* 0x0000001f00037819 */ /* 0x000fe800000006ff */
[----:B------:R-:W2:Y:S02]  /*45e0*/  SYNCS.PHASECHK.TRANS64.TRYWAIT P0, [UR7+0x98], R3 ;  /* 0x00009803ff0075a7 */ /* 0x000ea40008001107 */
[----:B--2---:R-:W-:Y:S05]  /*45f0*/  @!P0 BRA `(.L_x_88) ;  /* 0x0000009c00308947 */ /* 0x004fea0003800000 */
.L_x_87:
[----:B------:R-:W-:Y:S02]  /*4600*/  R2UR UR35, R19 ;  /* 0x00000000132372ca */ /* 0x000fe400000e0000 */
[----:B------:R-:W-:Y:S02]  /*4610*/  R2UR UR34, R18 ;  /* 0x00000000122272ca */ /* 0x000fe400000e0000 */
[----:B------:R-:W-:Y:S02]  /*4620*/  ISETP.NE.U32.AND P2, PT, RZ, UR4, PT ;  /* 0x00000004ff007c0c */ /* 0x000fe4000bf45070 */
[----:B------:R-:W-:Y:S02]  /*4630*/  SHF.L.U32 R12, R31, 0x1f, RZ ;  /* 0x0000001f1f0c7819 */ /* 0x000fe400000006ff */
[----:B------:R-:W-:Y:S05]  /*4640*/  ISETP.NE.AND.EX P2, PT, RZ, UR5, PT, P2 ;  /* 0x00000005ff007c0c */ /* 0x000fea000bf45320 */
[----:B------:R-:W-:Y:S02]  /*4650*/  USHF.L.U32 UR35, UR35, 0x7, URZ ;  /* 0x0000000723237899 */ /* 0x000fe400080006ff */
[----:B------:R-:W-:Y:S01]  /*4660*/  USHF.L.U32 UR34, UR34, 0x8, URZ ;  /* 0x0000000822227899 */ /* 0x000fe200080006ff */
[----:B------:R-:W-:Y:S11]  /*4670*/  BRA.U !UP3, `(.L_x_89) ;  /* 0x000000010b347547 */ /* 0x000ff6000b800000 */
[----:B------:R-:W-:Y:S01]  /*4680*/  UPLOP3.LUT UP0, UPT, UPT, UPT, UP2, 0x80, 0x8 ;  /* 0x000000000008789c */ /* 0x000fe20003f0f020 */
[----:B--2---:R-:W-:Y:S02]  /*4690*/  HFMA2 R0, -RZ, RZ, 0, 5.9604644775390625e-08 ;  /* 0x00000001ff007431 */ /* 0x004fe400000001ff */
[----:B------:R-:W-:Y:S03]  /*46a0*/  IMAD.MOV.U32 R205, RZ, RZ, 0x1 ;  /* 0x00000001ffcd7424 */ /* 0x000fe600078e00ff */
[----:B------:R-:W-:Y:S05]  /*46b0*/  PLOP3.LUT P0, PT, PT, PT, UP0, 0x80, 0x8 ;  /* 0x000000000008781c */ /* 0x000fea0003f0f008 */
[----:B------:R-:W2:Y:S01]  /*46c0*/  @UP0 LDCU.64 UR10, c[0x0][0x888] ;  /* 0x00011100ff0a07ac */ /* 0x000ea20008000a00 */
[----:B------:R-:W-:Y:S07]  /*46d0*/  @UP0 UIMAD UR8, UR36, UR4, URZ ;  /* 0x00000004240802a4 */ /* 0x000fee000f8e02ff */
[----:B------:R-:W-:Y:S01]  /*46e0*/  @!P0 PRMT R205, R0, 0x7610, R205 ;  /* 0x0000761000cd8816 */ /* 0x000fe200000000cd */
[----:B--2---:R-:W-:Y:S03]  /*46f0*/  @UP0 UIMAD.WIDE UR10, UR8, 0x4, UR10 ;  /* 0x00000004080a08a5 */ /* 0x004fe6000f8e020a */
[----:B------:R-:W2:Y:S03]  /*4700*/  @!UP0 LDCU UR8, c[0x0][0x880] ;  /* 0x00011000ff0887ac */ /* 0x000ea60008000800 */
[----:B------:R-:W-:Y:S01]  /*4710*/  IMAD.U32 R10, RZ, RZ, UR10 ;  /* 0x0000000aff0a7e24 */ /* 0x000fe2000f8e00ff */
[----:B------:R-:W-:Y:S05]  /*4720*/  MOV R11, UR11 ;  /* 0x0000000b000b7c02 */ /* 0x000fea0008000f00 */
[----:B-----5:R4:W5:Y:S02]  /*4730*/  @P0 LDG.E R127, desc[UR38][R10.64] ;  /* 0x000000260a7f0981 */ /* 0x020964000c1e1900 */
[----:B--2-4-:R-:W-:Y:S07]  /*4740*/  @!P0 IMAD.U32 R127, RZ, RZ, UR8 ;  /* 0x00000008ff7f8e24 */ /* 0x014fee000f8e00ff */
.L_x_89:
[----:B-----5:R-:W-:Y:S01]  /*4750*/  @!P2 FSETP.EQ.AND P0, PT, R127, RZ, PT ;  /* 0x000000ff7f00a20b */ /* 0x020fe20003f02000 */
[----:B------:R-:W-:Y:S01]  /*4760*/  @!UPT UIADD3 URZ, UPT, UPT, URZ, URZ, URZ ;  /* 0x000000fffffff290 */ /* 0x000fe2000fffe0ff */
[----:B------:R-:W-:Y:S11]  /*4770*/  @!P2 BRA `(.L_x_90) ;  /* 0x000000000014a947 */ /* 0x000ff60003800000 */
[----:B------:R-:W-:Y:S02]  /*4780*/  LOP3.LUT P2, RZ, R205, 0xff, RZ, 0xc0, !PT ;  /* 0x000000ffcdff7812 */ /* 0x000fe4000784c0ff */
[----:B------:R-:W-:Y:S04]  /*4790*/  PLOP3.LUT P0, PT, PT, PT, UP0, 0x80, 0x8 ;  /* 0x000000000008781c */ /* 0x000fe80003f0f008 */
[----:B------:R-:W-:Y:S07]  /*47a0*/  PLOP3.LUT P0, PT, P0, PT, PT, 0x8, 0x80 ;  /* 0x000000000080781c */ /* 0x000fee000070e170 */
[----:B------:R-:W-:Y:S11]  /*47b0*/  @P2 FSETP.EQ.AND P0, PT, R127, RZ, PT ;  /* 0x000000ff7f00220b */ /* 0x000ff60003f02000 */
[----:B------:R-:W-:Y:S02]  /*47c0*/  @!UPT UIADD3 URZ, UPT, UPT, URZ, URZ, URZ ;  /* 0x000000fffffff290 */ /* 0x000fe4000fffe0ff */
.L_x_90:
[----:B------:R-:W4:Y:S01]  /*47d0*/  SYNCS.PHASECHK.TRANS64.TRYWAIT P2, [UR7+0x70], R12 ;  /* 0x0000700cff0075a7 */ /* 0x000f220008041107 */
[----:B------:R-:W-:Y:S04]  /*47e0*/  ELECT P4, URZ, PT ;  /* 0x0000000000ff782f */ /* 0x000fe80003880000 */
[----:B------:R-:W-:Y:S11]  /*47f0*/  PLOP3.LUT P4, PT, P0, P4, PT, 0xf2, 0x2f ;  /* 0x00000000002f781c */ /* 0x000ff60000789e72 */
[----:B------:R-:W-:Y:S02]  /*4800*/  @!UPT UIADD3 URZ, UPT, UPT, URZ, URZ, URZ ;  /* 0x000000fffffff290 */ /* 0x000fe4000fffe0ff */
[----:B-1----:R-:W-:Y:S05]  /*4810*/  @!P4 IADD3 R9, P0, PT, R32, 0x580, RZ ;  /* 0x000005802009c810 */ /* 0x002fea0007f1e0ff */
[----:B--2---:R-:W-:Y:S01]  /*4820*/  @!P4 IMAD.X R0, RZ, RZ, R33, P0 ;  /* 0x000000ffff00c224 */ /* 0x004fe200000e0621 */
[----:B----4-:R-:W-:Y:S07]  /*4830*/  @!P2 BRA `(.L_x_91) ;  /* 0x0000009800b8a947 */ /* 0x010fee0003800000 */
.L_x_355:
[----:B------:R-:W-:Y:S01]  /*4840*/  @!P4 R2UR UR8, R0 ;  /* 0x000000000008c2ca */ /* 0x000fe200000e0000 */
[----:B------:R-:W-:Y:S01]  /*4850*/  VOTEU.ALL UP1, P4 ;  /* 0x0000000000ff7886 */ /* 0x000fe20002020000 */
[----:B------:R-:W-:Y:S01]  /*4860*/  @!P4 R2UR UR9, R9 ;  /* 0x000000000909c2ca */ /* 0x000fe200000e0000 */
[----:B------:R-:W-:Y:S01]  /*4870*/  @!P4 IMAD.MOV.U32 R0, RZ, RZ, 0x4000 ;  /* 0x00004000ff00c424 */ /* 0x000fe200078e00ff */
[----:B------:R-:W-:Y:S01]  /*4880*/  UMOV UR10, 0x0 ;  /* 0x00000000000a7882 */ /* 0x000fe20000000000 */
[----:B------:R-:W-:Y:S01]  /*4890*/  UMOV UR11, 0x10000000 ;  /* 0x10000000000b7882 */ /* 0x000fe20000000000 */
[----:B------:R-:W-:Y:S01]  /*48a0*/  @!UP1 UIADD3 UR32, UPT, UPT, UR7, 0x400, URZ ;  /* 0x0000040007209890 */ /* 0x000fe2000fffe0ff */
[----:B------:R-:W-:Y:S01]  /*48b0*/  @!P4 IADD3 R9, P0, PT, R32, 0x580, RZ ;  /* 0x000005802009c810 */ /* 0x000fe20007f1e0ff */
[----:B------:R-:W-:Y:S05]  /*48c0*/  VOTEU.ALL UP1, P4 ;  /* 0x0000000000ff7886 */ /* 0x000fea0002020000 */
[----:B------:R-:W-:Y:S01]  /*48d0*/  IMAD.U32 R11, RZ, RZ, UR8 ;  /* 0x00000008ff0b7e24 */ /* 0x000fe2000f8e00ff */
[----:B------:R-:W-:Y:S01]  /*48e0*/  UPRMT UR8, UR37, 0x654, UR33 ;  /* 0x0000065425087896 */ /* 0x000fe20008000021 */
[----:B------:R-:W-:Y:S03]  /*48f0*/  IMAD.U32 R10, RZ, RZ, UR9 ;  /* 0x00000009ff0a7e24 */ /* 0x000fe6000f8e00ff */
[----:B------:R-:W-:Y:S02]  /*4900*/  @!P4 R2UR UR15, R11 ;  /* 0x000000000b0fc2ca */ /* 0x000fe400000e0000 */
[----:B------:R-:W-:Y:S11]  /*4910*/  @!P4 R2UR UR14, R10 ;  /* 0x000000000a0ec2ca */ /* 0x000ff600000e0000 */
[----:B------:R-:W-:Y:S02]  /*4920*/  @!UPT UIADD3 URZ, UPT, UPT, URZ, URZ, URZ ;  /* 0x000000fffffff290 */ /* 0x000fe4000fffe0ff */
[----:B------:R2:W-:Y:S01]  /*4930*/  @!UP1 UTMALDG.3D [UR32], [UR14], desc[UR10] ;  /* 0x00000a200e0095b4 */ /* 0x0005e20008011000 */
[----:B------:R4:W-:Y:S01]  /*4940*/  @!P4 SYNCS.ARRIVE.TRANS64.RED.A0TR RZ, [UR7+0x50], R0 ;  /* 0x00005000ffffc9a7 */ /* 0x0009e20008300407 */
[----:B------:R-:W-:Y:S01]  /*4950*/  SYNCS.ARRIVE.TRANS64.RED.A1T0 RZ, [UR8], RZ ;  /* 0x000000ffffff79a7 */ /* 0x000fe20008100408 */
[----:B----4-:R-:W-:Y:S01]  /*4960*/  @!P4 IMAD.X R0, RZ, RZ, R33, P0 ;  /* 0x000000ffff00c224 */ /* 0x010fe200000e0621 */
[----:B------:R-:W4:Y:S02]  /*4970*/  SYNCS.PHASECHK.TRANS64.TRYWAIT P2, [UR7+0x78], R12 ;  /* 0x0000780cff0075a7 */ /* 0x000f240008041107 */
[----:B--2-4-:R-:W-:Y:S05]  /*4980*/  @!P2 BRA `(.L_x_92) ;  /* 0x00000098007ca947 */ /* 0x014fea0003800000 */
.L_x_357:
        /* <DEDUP_REMOVED lines=8> */
[----:B------:R-:W-:Y:S01]  /*4a10*/  @!UP1 UIADD3 UR24, UPT, UPT, UR7, 0x4400, URZ ;  /* 0x0000440007189890 */ /* 0x000fe2000fffe0ff */
[----:B------:R-:W-:Y:S01]  /*4a20*/  VOTEU.ALL UP1, P4 ;  /* 0x0000000000ff7886 */ /* 0x000fe20002020000 */
[----:B------:R-:W-:Y:S01]  /*4a30*/  UMOV UR27, UR35 ;  /* 0x00000023001b7c82 */ /* 0x000fe20008000000 */
[----:B------:R-:W-:Y:S02]  /*4a40*/  UMOV UR28, UR36 ;  /* 0x00000024001c7c82 */ /* 0x000fe40008000000 */
[----:B------:R-:W-:Y:S01]  /*4a50*/  IMAD.U32 R11, RZ, RZ, UR8 ;  /* 0x00000008ff0b7e24 */ /* 0x000fe2000f8e00ff */
[----:B------:R-:W-:Y:S01]  /*4a60*/  UPRMT UR8, UR37, 0x654, UR25 ;  /* 0x0000065425087896 */ /* 0x000fe20008000019 */
[----:B------:R-:W-:Y:S02]  /*4a70*/  IMAD.U32 R10, RZ, RZ, UR9 ;  /* 0x00000009ff0a7e24 */ /* 0x000fe4000f8e00ff */
[----:B------:R-:W-:Y:S01]  /*4a80*/  @!P4 IMAD.X R18, RZ, RZ, R33, P0 ;  /* 0x000000ffff12c224 */ /* 0x000fe200000e0621 */
[----:B------:R-:W-:Y:S02]  /*4a90*/  @!P4 R2UR UR15, R11 ;  /* 0x000000000b0fc2ca */ /* 0x000fe400000e0000 */
[----:B------:R-:W-:Y:S11]  /*4aa0*/  @!P4 R2UR UR14, R10 ;  /* 0x000000000a0ec2ca */ /* 0x000ff600000e0000 */
[----:B------:R-:W-:Y:S02]  /*4ab0*/  @!UPT UIADD3 URZ, UPT, UPT, URZ, URZ, URZ ;  /* 0x000000fffffff290 */ /* 0x000fe4000fffe0ff */
[----:B------:R2:W-:Y:S01]  /*4ac0*/  @!UP1 UTMALDG.3D [UR24], [UR14], desc[UR10] ;  /* 0x00000a180e0095b4 */ /* 0x0005e20008011000 */
[----:B------:R2:W-:Y:S01]  /*4ad0*/  @!P4 SYNCS.ARRIVE.TRANS64.RED.A0TR RZ, [UR7+0x58], R0 ;  /* 0x00005800ffffc9a7 */ /* 0x0005e20008300407 */
[----:B------:R-:W-:Y:S01]  /*4ae0*/  SYNCS.ARRIVE.TRANS64.RED.A1T0 RZ, [UR8], RZ ;  /* 0x000000ffffff79a7 */ /* 0x000fe20008100408 */
[----:B------:R-:W4:Y:S02]  /*4af0*/  SYNCS.PHASECHK.TRANS64.TRYWAIT P2, [UR7+0x80], R12 ;  /* 0x0000800cff0075a7 */ /* 0x000f240008041107 */
[----:B--2-4-:R-:W-:Y:S05]  /*4b00*/  @!P2 BRA `(.L_x_93) ;  /* 0x000000980034a947 */ /* 0x014fea0003800000 */
.L_x_359:
[----:B------:R-:W2:Y:S01]  /*4b10*/  LDC.64 R14, c[0x0][0xb10] ;  /* 0x0002c400ff0e7b82 */ /* 0x000ea20000000a00 */
[----:B------:R-:W-:Y:S01]  /*4b20*/  @!P4 R2UR UR8, R18 ;  /* 0x000000001208c2ca */ /* 0x000fe200000e0000 */
[----:B------:R-:W-:Y:S01]  /*4b30*/  VOTEU.ALL UP1, P4 ;  /* 0x0000000000ff7886 */ /* 0x000fe20002020000 */
[----:B------:R-:W-:Y:S01]  /*4b40*/  @!P4 R2UR UR9, R19 ;  /* 0x000000001309c2ca */ /* 0x000fe200000e0000 */
[----:B------:R-:W-:Y:S01]  /*4b50*/  UMOV UR10, 0x0 ;  /* 0x00000000000a7882 */ /* 0x000fe20000000000 */
[----:B------:R-:W-:Y:S03]  /*4b60*/  UMOV UR11, 0x10000000 ;  /* 0x10000000000b7882 */ /* 0x000fe60000000000 */
[----:B------:R-:W4:Y:S01]  /*4b70*/  LDC.64 R10, c[0x0][0xb18] ;  /* 0x0002c600ff0a7b82 */ /* 0x000f220000000a00 */
[----:B------:R-:W-:Y:S01]  /*4b80*/  @!UP1 UIADD3 UR18, UPT, UPT, UR34, 0x80, URZ ;  /* 0x0000008022129890 */ /* 0x000fe2000fffe0ff */
[----:B------:R-:W-:Y:S01]  /*4b90*/  @P3 SHF.R.U32.HI R28, RZ, 0x10, R21 ;  /* 0x00000010ff1c3819 */ /* 0x000fe20000011615 */
[----:B------:R-:W-:Y:S01]  /*4ba0*/  @!UP1 UIADD3 UR16, UPT, UPT, UR7, 0x8400, URZ ;  /* 0x0000840007109890 */ /* 0x000fe2000fffe0ff */
[----:B------:R-:W-:Y:S01]  /*4bb0*/  VIADD R30, R30, 0x1 ;  /* 0x000000011e1e7836 */ /* 0x000fe20000000000 */
[----:B------:R-:W-:Y:S03]  /*4bc0*/  VOTEU.ALL UP1, P4 ;  /* 0x0000000000ff7886 */ /* 0x000fe60002020000 */
[----:B------:R-:W5:Y:S01]  /*4bd0*/  @!P1 LDC R0, c[0x0][0xb20] ;  /* 0x0002c800ff009b82 */ /* 0x000f620000000800 */
[----:B------:R-:W-:Y:S01]  /*4be0*/  UMOV UR19, UR35 ;  /* 0x0000002300137c82 */ /* 0x000fe20008000000 */
[----:B------:R-:W-:Y:S01]  /*4bf0*/  IMAD.U32 R19, RZ, RZ, UR8 ;  /* 0x00000008ff137e24 */ /* 0x000fe2000f8e00ff */
[----:B------:R-:W-:Y:S05]  /*4c00*/  UMOV UR20, UR36 ;  /* 0x0000002400147c82 */ /* 0x000fea0008000000 */
[----:B-1----:R-:W1:Y:S01]  /*4c10*/  @!P1 LDC R3, c[0x0][0xb0c] ;  /* 0x0002c300ff039b82 */ /* 0x002e620000000800 */
[----:B------:R-:W-:Y:S01]  /*4c20*/  IMAD.U32 R18, RZ, RZ, UR9 ;  /* 0x00000009ff127e24 */ /* 0x000fe2000f8e00ff */
[----:B------:R-:W-:Y:S01]  /*4c30*/  UPRMT UR8, UR37, 0x654, UR17 ;  /* 0x0000065425087896 */ /* 0x000fe20008000011 */
[----:B------:R-:W-:Y:S03]  /*4c40*/  @!P4 R2UR UR15, R19 ;  /* 0x00000000130fc2ca */ /* 0x000fe600000e0000 */
[----:B------:R-:W-:Y:S01]  /*4c50*/  @!P4 R2UR UR14, R18 ;  /* 0x00000000120ec2ca */ /* 0x000fe200000e0000 */
[----:B------:R-:W-:Y:S11]  /*4c60*/  @!P4 IMAD.MOV.U32 R18, RZ, RZ, 0x4000 ;  /* 0x00004000ff12c424 */ /* 0x000ff600078e00ff */
[----:B------:R-:W-:Y:S01]  /*4c70*/  @!UPT UIADD3 URZ, UPT, UPT, URZ, URZ, URZ ;  /* 0x000000fffffff290 */ /* 0x000fe2000fffe0ff */
[----:B------:R1:W-:Y:S01]  /*4c80*/  @!UP1 UTMALDG.3D [UR16], [UR14], desc[UR10] ;  /* 0x00000a100e0095b4 */ /* 0x0003e20008011000 */
[----:B------:R1:W-:Y:S02]  /*4c90*/  @!P4 SYNCS.ARRIVE.TRANS64.RED.A0TR RZ, [UR7+0x60], R18 ;  /* 0x00006012ffffc9a7 */ /* 0x0003e40008300407 */
[----:B-1----:R-:W-:Y:S01]  /*4ca0*/  @!P1 ISETP.NE.AND P2, PT, R3, 0x1, PT ;  /* 0x000000010300980c */ /* 0x002fe20003f45270 */
[C---:B--2---:R-:W-:Y:S01]  /*4cb0*/  @!P1 IMAD.HI.U32 R14, R13.reuse, R14, RZ ;  /* 0x0000000e0d0e9227 */ /* 0x044fe200078e00ff */
[----:B----4-:R-:W-:Y:S03]  /*4cc0*/  @!P1 ISETP.NE.AND P0, PT, R10, 0x1, PT ;  /* 0x000000010a00980c */ /* 0x010fe60003f05270 */
[C---:B------:R-:W-:Y:S01]  /*4cd0*/  @!P1 IMAD.HI.U32 R11, R8.reuse, R11, RZ ;  /* 0x0000000b080b9227 */ /* 0x040fe200078e00ff */
[----:B------:R-:W-:Y:S04]  /*4ce0*/  @!P1 SHF.R.U32.HI R14, RZ, R15, R14 ;  /* 0x0000000fff0e9219 */ /* 0x000fe8000001160e */
[----:B-----5:R-:W-:Y:S01]  /*4cf0*/  @!P1 SHF.R.U32.HI R9, RZ, R0, R11 ;  /* 0x00000000ff099219 */ /* 0x020fe2000001160b */
[----:B------:R-:W-:Y:S01]  /*4d00*/  SYNCS.ARRIVE.TRANS64.RED.A1T0 RZ, [UR8], RZ ;  /* 0x000000ffffff79a7 */ /* 0x000fe20008100408 */
[----:B------:R-:W-:Y:S02]  /*4d10*/  @!P1 SEL R14, R13, R14, !P2 ;  /* 0x0000000e0d0e9207 */ /* 0x000fe40005000000 */
[----:B------:R-:W-:Y:S01]  /*4d20*/  @!P1 SEL R9, R8, R9, !P0 ;  /* 0x0000000908099207 */ /* 0x000fe20004000000 */
[----:B------:R-:W1:Y:S04]  /*4d30*/  SYNCS.PHASECHK.TRANS64.TRYWAIT P5, [UR7+0x88], R12 ;  /* 0x0000880cff0075a7 */ /* 0x000e6800080a1107 */
[----:B------:R-:W-:Y:S02]  /*4d40*/  @!P1 IMAD.IADD R0, R9, 0x1, -R14 ;  /* 0x0000000109009824 */ /* 0x000fe400078e0a0e */
[----:B------:R-:W-:Y:S02]  /*4d50*/  @!P1 IMAD.IADD R9, R14, 0x1, -R9 ;  /* 0x000000010e099824 */ /* 0x000fe400078e0a09 */
[----:B------:R-:W-:Y:S02]  /*4d60*/  @!P1 IMAD R13, R0, R3, R13 ;  /* 0x00000003000d9224 */ /* 0x000fe400078e020d */
[----:B------:R-:W-:Y:S01]  /*4d70*/  @!P1 IMAD R8, R9, R10, R8 ;  /* 0x0000000a09089224 */ /* 0x000fe200078e0208 */
[----:B-1----:R-:W-:Y:S06]  /*4d80*/  @!P5 BRA `(.L_x_94) ;  /* 0x0000009400acd947 */ /* 0x002fec0003800000 */
.L_x_361:
[----:B-1----:R-:W-:Y:S01]  /*4d90*/  @!P4 IADD3 R3, P0, PT, R32, 0x580, RZ ;  /* 0x000005802003c810 */ /* 0x002fe20007f1e0ff */
[----:B------:R-:W-:Y:S01]  /*4da0*/  VOTEU.ALL UP1, P4 ;  /* 0x0000000000ff7886 */ /* 0x000fe20002020000 */
[----:B------:R-:W-:Y:S01]  /*4db0*/  UMOV UR18, 0x0 ;  /* 0x0000000000127882 */ /* 0x000fe20000000000 */
[----:B------:R-:W-:Y:S01]  /*4dc0*/  UMOV UR19, 0x10000000 ;  /* 0x1000000000137882 */ /* 0x000fe20000000000 */
[----:B------:R-:W-:Y:S01]  /*4dd0*/  @!P4 R2UR UR9, R3 ;  /* 0x000000000309c2ca */ /* 0x000fe200000e0000 */
[----:B------:R-:W-:Y:S01]  /*4de0*/  @!P4 IMAD.X R0, RZ, RZ, R33, P0 ;  /* 0x000000ffff00c224 */ /* 0x000fe200000e0621 */
[----:B------:R-:W-:Y:S01]  /*4df0*/  @!UP1 UIADD3 UR10, UPT, UPT, UR34, 0xc0, URZ ;  /* 0x000000c0220a9890 */ /* 0x000fe2000fffe0ff */
[----:B------:R-:W-:Y:S01]  /*4e00*/  ISETP.NE.AND P0, PT, R30, 0x2, PT ;  /* 0x000000021e00780c */ /* 0x000fe20003f05270 */
[----:B------:R-:W-:Y:S01]  /*4e10*/  UMOV UR11, UR35 ;  /* 0x00000023000b7c82 */ /* 0x000fe20008000000 */
[----:B------:R-:W-:Y:S01]  /*4e20*/  UMOV UR12, UR36 ;  /* 0x00000024000c7c82 */ /* 0x000fe20008000000 */
[----:B------:R-:W-:Y:S01]  /*4e30*/  @!P4 R2UR UR8, R0 ;  /* 0x000000000008c2ca */ /* 0x000fe200000e0000 */
[----:B------:R-:W-:Y:S01]  /*4e40*/  IMAD.IADD R18, R8, 0x1, R171 ;  /* 0x0000000108127824 */ /* 0x000fe200078e02ab */
[----:B------:R-:W-:Y:S01]  /*4e50*/  @P3 R2UR UR36, R28 ;  /* 0x000000001c2432ca */ /* 0x000fe200000e0000 */
[----:B------:R-:W-:Y:S01]  /*4e60*/  IMAD.IADD R19, R13, 0x1, R204 ;  /* 0x000000010d137824 */ /* 0x000fe200078e02cc */
[----:B------:R-:W-:Y:S02]  /*4e70*/  SEL R0, RZ, 0x1, P0 ;  /* 0x00000001ff007807 */ /* 0x000fe40000000000 */
[----:B------:R-:W-:Y:S01]  /*4e80*/  LOP3.LUT R31, R31, 0x1, RZ, 0x3c, !PT ;  /* 0x000000011f1f7812 */ /* 0x000fe200078e3cff */
[----:B------:R-:W-:Y:S01]  /*4e90*/  IMAD.U32 R10, RZ, RZ, UR9 ;  /* 0x00000009ff0a7e24 */ /* 0x000fe2000f8e00ff */
[----:B------:R-:W-:Y:S01]  /*4ea0*/  @!UP1 UIADD3 UR9, UPT, UPT, UR7, 0x68, URZ ;  /* 0x0000006807099890 */ /* 0x000fe2000fffe0ff */
[----:B------:R-:W-:Y:S02]  /*4eb0*/  LOP3.LUT R29, R29, R0, RZ, 0x3c, !PT ;  /* 0x000000001d1d7212 */ /* 0x000fe400078e3cff */
[----:B------:R-:W-:Y:S02]  /*4ec0*/  SEL R30, R30, RZ, P0 ;  /* 0x000000ff1e1e7207 */ /* 0x000fe40000000000 */
[----:B------:R-:W-:Y:S01]  /*4ed0*/  IMAD.U32 R11, RZ, RZ, UR8 ;  /* 0x00000008ff0b7e24 */ /* 0x000fe2000f8e00ff */
[----:B------:R-:W-:Y:S01]  /*4ee0*/  @!P4 R2UR UR14, R10 ;  /* 0x000000000a0ec2ca */ /* 0x000fe200000e0000 */
[----:B------:R-:W-:Y:S01]  /*4ef0*/  @!UP1 UIADD3 UR8, UPT, UPT, UR7, 0xc400, URZ ;  /* 0x0000c40007089890 */ /* 0x000fe2000fffe0ff */
[----:B------:R-:W-:Y:S02]  /*4f00*/  VOTEU.ALL UP1, P4 ;  /* 0x0000000000ff7886 */ /* 0x000fe40002020000 */
[----:B------:R-:W-:Y:S11]  /*4f10*/  @!P4 R2UR UR15, R11 ;  /* 0x000000000b0fc2ca */ /* 0x000ff600000e0000 */
[----:B------:R-:W-:Y:S02]  /*4f20*/  @!UPT UIADD3 URZ, UPT, UPT, URZ, URZ, URZ ;  /* 0x000000fffffff290 */ /* 0x000fe4000fffe0ff */
[----:B------:R2:W-:Y:S01]  /*4f30*/  @!UP1 UTMALDG.3D [UR8], [UR14], desc[UR18] ;  /* 0x000012080e0095b4 */ /* 0x0005e20008011000 */
[----:B------:R2:W-:Y:S01]  /*4f40*/  @!P4 SYNCS.ARRIVE.TRANS64.RED.A0TR RZ, [UR7+0x68], R27 ;  /* 0x0000681bffffc9a7 */ /* 0x0005e20008300407 */
[----:B------:R-:W-:Y:S01]  /*4f50*/  UPLOP3.LUT UP1, UPT, UPT, UPT, UPT, 0x80, 0x8 ;  /* 0x000000000008789c */ /* 0x000fe20003f2f070 */
[----:B------:R-:W-:Y:S01]  /*4f60*/  SYNCS.ARRIVE.TRANS64.RED.A1T0 RZ, [UR13], RZ ;  /* 0x000000ffffff79a7 */ /* 0x000fe2000810040d */
[----:B------:R-:W-:Y:S09]  /*4f70*/  @P3 BRA `(.L_x_95) ;  /* 0xfffffff000943947 */ /* 0x000ff2000383ffff */
[----:B------:R-:W-:-:S04]  /*4f80*/  SHF.L.U32 R3, R31, 0x1f, RZ ;  /* 0x0000001f1f037819 */ /* 0x000fc800000006ff */
[----:B------:R-:W1:Y:S02]  /*4f90*/  SYNCS.PHASECHK.TRANS64.TRYWAIT P0, [UR7+0x70], R3 ;  /* 0x00007003ff0075a7 */ /* 0x000e640008001107 */
[----:B-1----:R-:W-:Y:S05]  /*4fa0*/  @!P0 BRA `(.L_x_96) ;  /* 0x00000094003c8947 */ /* 0x002fea0003800000 */
.L_x_363:
[----:B------:R-:W4:Y:S02]  /*4fb0*/  SYNCS.PHASECHK.TRANS64.TRYWAIT P0, [UR7+0x78], R3 ;  /* 0x00007803ff0075a7 */ /* 0x000f240008001107 */
[----:B----4-:R-:W-:Y:S05]  /*4fc0*/  @!P0 BRA `(.L_x_97) ;  /* 0x00000094004c8947 */ /* 0x010fea0003800000 */
.L_x_365:
[----:B------:R-:W4:Y:S02]  /*4fd0*/  SYNCS.PHASECHK.TRANS64.TRYWAIT P0, [UR7+0x80], R3 ;  /* 0x00008003ff0075a7 */ /* 0x000f240008001107 */
[----:B----4-:R-:W-:Y:S05]  /*4fe0*/  @!P0 BRA `(.L_x_98) ;  /* 0x00000094005c8947 */ /* 0x010fea0003800000 */
.L_x_367:
[----:B-1----:R-:W-:-:S07]  /*4ff0*/  MOV R0, UR7 ;  /* 0x0000000700007c02 */ /* 0x002fce0008000f00 */
.L_x_99:
[----:B-1----:R-:W-:-:S04]  /*5000*/  SHF.L.U32 R3, R31, 0x1f, RZ ;  /* 0x0000001f1f037819 */ /* 0x002fc800000006ff */
[----:B------:R1:W4:Y:S03]  /*5010*/  SYNCS.PHASECHK.TRANS64.TRYWAIT P0, [R0+URZ+0x88], R3 ;  /* 0x00008803000075a7 */ /* 0x00032600080011ff */
[----:B----4-:R-:W-:Y:S05]  /*5020*/  @!P0 NANOSLEEP.SYNCS 0x989680 ;  /* 0x009896800000895d */ /* 0x010fea0003900000 */
[----:B------:R-:W4:Y:S02]  /*5030*/  @!P0 SYNCS.PHASECHK.TRANS64 P0, [R0+URZ+0x88], R3 ;  /* 0x00008803000085a7 */ /* 0x000f2400080010ff */
[----:B--2-4-:R-:W-:Y:S05]  /*5040*/  @P0 EXIT ;  /* 0x000000000000094d */ /* 0x014fea0003800000 */
[----:B------:R-:W-:Y:S05]  /*5050*/  BRA `(.L_x_99) ;  /* 0xfffffffc00e87947 */ /* 0x000fea000383ffff */
.L_x_84:
[----:B------:R-:W-:-:S06]  /*5060*/  UISETP.GE.AND UP1, UPT, UR10, 0x4, UPT ;  /* 0x000000040a00788c */ /* 0x000fcc000bf26270 */
[----:B------:R-:W-:-:S13]  /*5070*/  PLOP3.LUT P0, PT, PT, PT, UP1, 0x80, 0x8 ;  /* 0x000000000008781c */ /* 0x000fda0003f0f018 */
[----:B------:R-:W-:Y:S05]  /*5080*/  @!P0 EXIT ;  /* 0x000000000000894d */ /* 0x000fea0003800000 */
[----:B------:R-:W-:Y:S01]  /*5090*/  BAR.SYNC.DEFER_BLOCKING 0x6, 0xa0 ;  /* 0x0182800000007b1d */ /* 0x000fe20000010000 */
[C---:B------:R-:W-:Y:S01]  /*50a0*/  IMAD.SHL.U32 R0, R227.reuse, 0x40, RZ ;  /* 0x00000040e3007824 */ /* 0x040fe200078e00ff */
[C---:B------:R-:W-:Y:S01]  /*50b0*/  LOP3.LUT R226, R227.reuse, 0x1, RZ, 0xc0, !PT ;  /* 0x00000001e3e27812 */ /* 0x040fe200078ec0ff */
[C---:B------:R-:W-:Y:S01]  /*50c0*/  IMAD.SHL.U32 R225, R227.reuse, 0x8, RZ ;  /* 0x00000008e3e17824 */ /* 0x040fe200078e00ff */
[----:B------:R-:W-:Y:S01]  /*50d0*/  CS2R R220, SRZ ;  /* 0x0000000000dc7805 */ /* 0x000fe2000001ff00 */
[C---:B------:R-:W-:Y:S01]  /*50e0*/  IMAD.U32 R74, R227.reuse, 0x10000, RZ ;  /* 0x00010000e34a7824 */ /* 0x040fe200078e00ff */
[----:B------:R-:W-:Y:S02]  /*50f0*/  UMOV UR41, 0x400 ;  /* 0x0000040000297882 */ /* 0x000fe40000000000 */
[----:B------:R-:W1:Y:S01]  /*5100*/  LDC R213, c[0x0][0x370] ;  /* 0x0000dc00ffd57b82 */ /* 0x000e620000000800 */
[----:B------:R-:W-:Y:S01]  /*5110*/  ULEA UR41, UR37, UR41, 0x18 ;  /* 0x0000002925297291 */ /* 0x000fe2000f8ec0ff */
[----:B------:R-:W-:Y:S01]  /*5120*/  LOP3.LUT R2, R0, 0x1c0, RZ, 0xc0, !PT ;  /* 0x000001c000027812 */ /* 0x000fe200078ec0ff */
[----:B------:R-:W-:Y:S01]  /*5130*/  IMAD.MOV.U32 R224, RZ, RZ, 0x2 ;  /* 0x00000002ffe07424 */ /* 0x000fe200078e00ff */
[----:B------:R-:W-:Y:S01]  /*5140*/  ISETP.NE.U32.AND P0, PT, R226, 0x1, PT ;  /* 0x00000001e200780c */ /* 0x000fe20003f05070 */
[----:B------:R-:W-:Y:S01]  /*5150*/  IMAD.MOV.U32 R223, RZ, RZ, 0x4 ;  /* 0x00000004ffdf7424 */ /* 0x000fe200078e00ff */
[----:B------:R-:W-:Y:S01]  /*5160*/  LOP3.LUT R225, R2, 0x38, R225, 0xf8, !PT ;  /* 0x0000003802e17812 */ /* 0x000fe200078ef8e1 */
[----:B------:R-:W-:Y:S01]  /*5170*/  IMAD.MOV.U32 R73, RZ, RZ, RZ ;  /* 0x000000ffff497224 */ /* 0x000fe200078e00ff */
[----:B------:R-:W2:Y:S01]  /*5180*/  LDC R210, c[0x0][0x374] ;  /* 0x0000dd00ffd27b82 */ /* 0x000ea20000000800 */
[----:B------:R-:W-:Y:S01]  /*5190*/  LOP3.LUT R74, R74, 0x600000, RZ, 0xc0, !PT ;  /* 0x006000004a4a7812 */ /* 0x000fe200078ec0ff */
[----:B------:R-:W-:Y:S01]  /*51a0*/  IMAD.MOV.U32 R222, RZ, RZ, RZ ;  /* 0x000000ffffde7224 */ /* 0x000fe200078e00ff */
[----:B------:R-:W-:Y:S01]  /*51b0*/  R2P PR, R227, 0x6 ;  /* 0x00000006e3007804 */ /* 0x000fe20000000000 */
[----:B------:R-:W-:Y:S01]  /*51c0*/  IMAD.MOV.U32 R208, RZ, RZ, RZ ;  /* 0x000000ffffd07224 */ /* 0x000fe200078e00ff */
[----:B------:R-:W-:Y:S01]  /*51d0*/  LOP3.LUT R225, R225, 0x1e00, R0, 0xf8, !PT ;  /* 0x00001e00e1e17812 */ /* 0x000fe200078ef800 */
[----:B------:R-:W3:Y:S01]  /*51e0*/  LDCU.64 UR46, c[0x0][0x348] ;  /* 0x00006900ff2e77ac */ /* 0x000ee20008000a00 */
[----:B------:R-:W-:Y:S01]  /*51f0*/  P2R R0, PR, RZ, 0x1 ;  /* 0x00000001ff007803 */ /* 0x000fe20000000000 */
[----:B------:R-:W4:Y:S01]  /*5200*/  LDS R3, [UR41+0x130] ;  /* 0x00013029ff037984 */ /* 0x000f220008000800 */
[----:B------:R-:W-:Y:S01]  /*5210*/  LOP3.LUT R227, R227, 0x60, RZ, 0xc0, !PT ;  /* 0x00000060e3e37812 */ /* 0x000fe200078ec0ff */
[----:B------:R-:W-:Y:S01]  /*5220*/  UMOV UR44, 0x1 ;  /* 0x00000001002c7882 */ /* 0x000fe20000000000 */
[----:B------:R-:W-:Y:S01]  /*5230*/  SEL R224, R224, 0xfffffffe, !P1 ;  /* 0xfffffffee0e07807 */ /* 0x000fe20004800000 */
[----:B------:R-:W-:Y:S01]  /*5240*/  UIADD3 UR40, UPT, UPT, UR41, 0x400, URZ ;  /* 0x0000040029287890 */ /* 0x000fe2000fffe0ff */
[----:B------:R-:W-:Y:S01]  /*5250*/  SEL R223, R223, 0xfffffffc, !P2 ;  /* 0xfffffffcdfdf7807 */ /* 0x000fe20005000000 */
[----:B------:R-:W-:Y:S01]  /*5260*/  UMOV UR43, URZ ;  /* 0x000000ff002b7c82 */ /* 0x000fe20008000000 */
[----:B------:R-:W-:Y:S01]  /*5270*/  UMOV UR42, URZ ;  /* 0x000000ff002a7c82 */ /* 0x000fe20008000000 */
[----:B-1234-:R-:W-:-:S08]  /*5280*/  IMAD.IADD R74, R3, 0x1, R74 ;  /* 0x00000001034a7824 */ /* 0x01efd000078e024a */
.L_x_319:
[C---:B------:R-:W-:Y:S02]  /*5290*/  LEA R0, R208.reuse, UR41, 0x3 ;  /* 0x00000029d0007c11 */ /* 0x040fe4000f8e18ff */
[----:B------:R-:W-:Y:S02]  /*52a0*/  SHF.L.U32 R3, R221, 0x1f, RZ ;  /* 0x0000001fdd037819 */ /* 0x000fe400000006ff */
[----:B------:R-:W-:Y:S02]  /*52b0*/  LEA R8, R208, UR41, 0x4 ;  /* 0x00000029d0087c11 */ /* 0x000fe4000f8e20ff */
[----:B------:R-:W1:Y:S02]  /*52c0*/  SYNCS.PHASECHK.TRANS64.TRYWAIT P0, [R0+URZ+0xa0], R3 ;  /* 0x0000a003000075a7 */ /* 0x000e6400080011ff */
[----:B-1----:R-:W-:Y:S05]  /*52d0*/  @!P0 BRA `(.L_x_100) ;  /* 0x0000009000b88947 */ /* 0x002fea0003800000 */
.L_x_368:
        /* <DEDUP_REMOVED lines=11> */
[----:B--2---:R-:W-:-:S04]  /*5390*/  LOP3.LUT P3, RZ, R10, 0x1, RZ, 0xc0, !PT ;  /* 0x000000010aff7812 */ /* 0x004fc8000786c0ff */
[----:B------:R-:W-:-:S09]  /*53a0*/  P2R R230, PR, RZ, 0x8 ;  /* 0x00000008ffe67803 */ /* 0x000fd20000000000 */
[----:B------:R-:W-:Y:S02]  /*53b0*/  @P3 MOV R217, R8 ;  /* 0x0000000800d93202 */ /* 0x000fe40000000f00 */
[----:B------:R-:W-:Y:S01]  /*53c0*/  @P3 LOP3.LUT R218, R9, 0xffff, RZ, 0xc0, !PT ;  /* 0x0000ffff09da3812 */ /* 0x000fe200078ec0ff */
[----:B-1----:R-:W-:Y:S06]  /*53d0*/  @!P0 BRA `(.L_x_101) ;  /* 0x0000000000b88947 */ /* 0x002fec0003800000 */
[----:B------:R-:W1:Y:S01]  /*53e0*/  LDC.64 R4, c[0x0][0xb18] ;  /* 0x0002c600ff047b82 */ /* 0x000e620000000a00 */
[----:B------:R-:W-:-:S07]  /*53f0*/  ISETP.NE.AND P0, PT, R68, 0x1, PT ;  /* 0x000000014400780c */ /* 0x000fce0003f05270 */
[----:B------:R-:W2:Y:S08]  /*5400*/  LDC.64 R6, c[0x0][0xb10] ;  /* 0x0002c400ff067b82 */ /* 0x000eb00000000a00 */
[----:B------:R-:W3:Y:S08]  /*5410*/  LDC R0, c[0x0][0xb20] ;  /* 0x0002c800ff007b82 */ /* 0x000ef00000000800 */
[----:B------:R-:W4:Y:S01]  /*5420*/  LDC R12, c[0x0][0xb0c] ;  /* 0x0002c300ff0c7b82 */ /* 0x000f220000000800 */
[----:B-1----:R-:W-:Y:S01]  /*5430*/  IMAD.HI.U32 R13, R210, R5, RZ ;  /* 0x00000005d20d7227 */ /* 0x002fe200078e00ff */
[----:B------:R-:W-:-:S03]  /*5440*/  ISETP.NE.AND P1, PT, R4, 0x1, PT ;  /* 0x000000010400780c */ /* 0x000fc60003f25270 */
[----:B------:R-:W-:-:S03]  /*5450*/  IMAD.HI.U32 R5, R218, R5, RZ ;  /* 0x00000005da057227 */ /* 0x000fc600078e00ff */
[----:B------:R-:W1:Y:S01]  /*5460*/  LDC.64 R2, c[0x0][0xb28] ;  /* 0x0002ca00ff027b82 */ /* 0x000e620000000a00 */
[----:B--2---:R-:W-:-:S04]  /*5470*/  IMAD.HI.U32 R14, R213, R6, RZ ;  /* 0x00000006d50e7227 */ /* 0x004fc800078e00ff */
[----:B------:R-:W-:Y:S01]  /*5480*/  IMAD.HI.U32 R16, R217, R6, RZ ;  /* 0x00000006d9107227 */ /* 0x000fe200078e00ff */
[----:B------:R-:W-:Y:S02]  /*5490*/  SHF.R.U32.HI R14, RZ, R7, R14 ;  /* 0x00000007ff0e7219 */ /* 0x000fe4000001160e */
[-C--:B---3--:R-:W-:Y:S02]  /*54a0*/  SHF.R.U32.HI R13, RZ, R0.reuse, R13 ;  /* 0x00000000ff0d7219 */ /* 0x088fe4000001160d */
[----:B------:R-:W-:Y:S02]  /*54b0*/  SHF.R.U32.HI R5, RZ, R0, R5 ;  /* 0x00000000ff057219 */ /* 0x000fe40000011605 */
[----:B------:R-:W-:Y:S02]  /*54c0*/  SEL R13, R210, R13, !P1 ;  /* 0x0000000dd20d7207 */ /* 0x000fe40004800000 */
[----:B------:R-:W-:Y:S02]  /*54d0*/  SHF.R.U32.HI R16, RZ, R7, R16 ;  /* 0x00000007ff107219 */ /* 0x000fe40000011610 */
[----:B----4-:R-:W-:-:S02]  /*54e0*/  ISETP.NE.AND P2, PT, R12, 0x1, PT ;  /* 0x000000010c00780c */ /* 0x010fc40003f45270 */
[----:B------:R-:W-:Y:S02]  /*54f0*/  SEL R5, R218, R5, !P1 ;  /* 0x00000005da057207 */ /* 0x000fe40004800000 */
[----:B------:R-:W-:Y:S02]  /*5500*/  SEL R15, R213, R14, !P2 ;  /* 0x0000000ed50f7207 */ /* 0x000fe40005000000 */
[----:B------:R-:W-:Y:S01]  /*5510*/  SEL R7, R217, R16, !P2 ;  /* 0x00000010d9077207 */ /* 0x000fe20005000000 */
[----:B-1----:R-:W-:-:S04]  /*5520*/  IMAD.HI.U32 R14, R13, R2, RZ ;  /* 0x000000020d0e7227 */ /* 0x002fc800078e00ff */
[----:B------:R-:W-:Y:S01]  /*5530*/  IMAD.HI.U32 R6, R15, R2, RZ ;  /* 0x000000020f067227 */ /* 0x000fe200078e00ff */
[----:B------:R-:W-:-:S04]  /*5540*/  @P0 SHF.R.U32.HI R13, RZ, R3, R14 ;  /* 0x00000003ff0d0219 */ /* 0x000fc8000001160e */
[----:B------:R-:W-:Y:S01]  /*5550*/  @P0 SHF.R.U32.HI R15, RZ, R3, R6 ;  /* 0x00000003ff0f0219 */ /* 0x000fe20000011606 */
[----:B------:R-:W-:-:S04]  /*5560*/  IMAD R13, R68, R13, RZ ;  /* 0x0000000d440d7224 */ /* 0x000fc800078e02ff */
[----:B------:R-:W-:Y:S01]  /*5570*/  IMAD R0, R68, R15, RZ ;  /* 0x0000000f44007224 */ /* 0x000fe200078e02ff */
[C---:B------:R-:W-:Y:S02]  /*5580*/  ISETP.GE.AND P1, PT, R5.reuse, R13, PT ;  /* 0x0000000d0500720c */ /* 0x040fe40003f26270 */
[----:B------:R-:W-:Y:S02]  /*5590*/  IADD3 R13, PT, PT, -R5, RZ, RZ ;  /* 0x000000ff050d7210 */ /* 0x000fe40007ffe1ff */
[----:B------:R-:W-:Y:S01]  /*55a0*/  ISETP.GE.OR P1, PT, R7, R0, P1 ;  /* 0x000000000700720c */ /* 0x000fe20000f26670 */
[----:B------:R-:W-:-:S04]  /*55b0*/  IMAD.HI.U32 R0, R5, R2, RZ ;  /* 0x0000000205007227 */ /* 0x000fc800078e00ff */
[----:B------:R-:W-:Y:S01]  /*55c0*/  IMAD R13, R4, R13, R218 ;  /* 0x0000000d040d7224 */ /* 0x000fe200078e02da */
        /* <DEDUP_REMOVED lines=15> */
.L_x_101:
[----:B------:R-:W1:Y:S02]  /*56c0*/  LDCU UR4, c[0x0][0xb30] ;  /* 0x00016600ff0477ac */ /* 0x000e640008000800 */
[----:B-1----:R-:W-:-:S09]  /*56d0*/  UISETP.NE.AND UP0, UPT, UR4, 0x1, UPT ;  /* 0x000000010400788c */ /* 0x002fd2000bf05270 */
[----:B------:R-:W-:Y:S05]  /*56e0*/  BRA.U UP0, `(.L_x_102) ;  /* 0x0000000100407547 */ /* 0x000fea000b800000 */
[----:B------:R-:W1:Y:S08]  /*56f0*/  LDC.64 R2, c[0x0][0xb18] ;  /* 0x0002c600ff027b82 */ /* 0x000e700000000a00 */
[----:B------:R-:W2:Y:S08]  /*5700*/  LDC.64 R4, c[0x0][0xb10] ;  /* 0x0002c400ff047b82 */ /* 0x000eb00000000a00 */
[----:B------:R-:W3:Y:S08]  /*5710*/  LDC R0, c[0x0][0xb20] ;  /* 0x0002c800ff007b82 */ /* 0x000ef00000000800 */
[----:B------:R-:W4:Y:S01]  /*5720*/  LDC R6, c[0x0][0xb0c] ;  /* 0x0002c300ff067b82 */ /* 0x000f220000000800 */
[----:B-1----:R-:W-:Y:S01]  /*5730*/  IMAD.HI.U32 R3, R218, R3, RZ ;  /* 0x00000003da037227 */ /* 0x002fe200078e00ff */
[----:B------:R-:W-:-:S03]  /*5740*/  ISETP.NE.AND P0, PT, R2, 0x1, PT ;  /* 0x000000010200780c */ /* 0x000fc60003f05270 */
[----:B--2---:R-:W-:-:S05]  /*5750*/  IMAD.HI.U32 R4, R217, R4, RZ ;  /* 0x00000004d9047227 */ /* 0x004fca00078e00ff */
[----:B------:R-:W-:Y:S02]  /*5760*/  SHF.R.U32.HI R4, RZ, R5, R4 ;  /* 0x00000005ff047219 */ /* 0x000fe40000011604 */
        /* <DEDUP_REMOVED lines=8> */
.L_x_102:
[----:B------:R-:W-:Y:S01]  /*57f0*/  ULOP3.LUT UP0, URZ, UR40, 0x3f0, URZ, 0xc0, !UPT ;  /* 0x000003f028ff7892 */ /* 0x000fe2000f80c0ff */
[----:B------:R-:W-:Y:S02]  /*5800*/  IADD3 R208, PT, PT, R208, 0x1, RZ ;  /* 0x00000001d0d07810 */ /* 0x000fe40007ffe0ff */
[----:B------:R-:W-:-:S06]  /*5810*/  @P3 SHF.R.U32.HI R219, RZ, 0x10, R9 ;  /* 0x00000010ffdb3819 */ /* 0x000fcc0000011609 */
[----:B------:R-:W-:Y:S05]  /*5820*/  BRA.U !UP0, `(.L_x_103) ;  /* 0x00000001087c7547 */ /* 0x000fea000b800000 */
[----:B------:R-:W-:Y:S01]  /*5830*/  MOV R2, 0x0 ;  /* 0x0000000000027802 */ /* 0x000fe20000000f00 */
[----:B------:R-:W1:Y:S01]  /*5840*/  LDCU.64 UR8, c[0x4][0x80] ;  /* 0x01001000ff0877ac */ /* 0x000e620008000a00 */
[----:B------:R-:W-:Y:S02]  /*5850*/  HFMA2 R12, -RZ, RZ, 0, 5.9604644775390625e-08 ;  /* 0x00000001ff0c7431 */ /* 0x000fe400000001ff */
[----:B------:R-:W-:Y:S01]  /*5860*/  IMAD.MOV.U32 R8, RZ, RZ, 0x70 ;  /* 0x00000070ff087424 */ /* 0x000fe200078e00ff */
[----:B------:R2:W3:Y:S01]  /*5870*/  LDC.64 R14, c[0x4][R2] ;  /* 0x01000000020e7b82 */ /* 0x0004e20000000a00 */
[----:B------:R-:W4:Y:S01]  /*5880*/  LDCU.64 UR6, c[0x4][0x88] ;  /* 0x01001100ff0677ac */ /* 0x000f220008000a00 */
[----:B------:R-:W-:Y:S01]  /*5890*/  IMAD.MOV.U32 R13, RZ, RZ, RZ ;  /* 0x000000ffff0d7224 */ /* 0x000fe200078e00ff */
[----:B------:R-:W2:Y:S01]  /*58a0*/  LDCU.64 UR4, c[0x4][0x8] ;  /* 0x01000100ff0477ac */ /* 0x000ea20008000a00 */
[----:B-1----:R-:W-:Y:S01]  /*58b0*/  IMAD.U32 R4, RZ, RZ, UR8 ;  /* 0x00000008ff047e24 */ /* 0x002fe2000f8e00ff */
[----:B------:R-:W-:Y:S01]  /*58c0*/  MOV R5, UR9 ;  /* 0x0000000900057c02 */ /* 0x000fe20008000f00 */
[----:B----4-:R-:W-:Y:S01]  /*58d0*/  IMAD.U32 R6, RZ, RZ, UR6 ;  /* 0x00000006ff067e24 */ /* 0x010fe2000f8e00ff */
[----:B------:R-:W-:Y:S01]  /*58e0*/  MOV R7, UR7 ;  /* 0x0000000700077c02 */ /* 0x000fe20008000f00 */
[----:B--2---:R-:W-:Y:S01]  /*58f0*/  IMAD.U32 R10, RZ, RZ, UR4 ;  /* 0x00000004ff0a7e24 */ /* 0x004fe2000f8e00ff */
[----:B------:R-:W-:-:S02]  /*5900*/  MOV R11, UR5 ;  /* 0x00000005000b7c02 */ /* 0x000fc40008000f00 */
[----:B------:R-:W-:-:S07]  /*5910*/  LEPC R20, `(.L_x_104) ;  /* 0x000000001014794e */ /* 0x000fce0000000000 */
[----:B---3-5:R-:W-:Y:S05]  /*5920*/  CALL.ABS.NOINC R14 ;  /* 0x000000000e007343 */ /* 0x028fea0003c00000 */
.L_x_104:
[----:B------:R-:W1:Y:S01]  /*5930*/  LDC.64 R2, c[0x4][R2] ;  /* 0x0100000002027b82 */ /* 0x000e620000000a00 */
[----:B------:R-:W2:Y:S01]  /*5940*/  LDCU.64 UR8, c[0x4][0x80] ;  /* 0x01001000ff0877ac */ /* 0x000ea20008000a00 */
[----:B------:R-:W-:Y:S02]  /*5950*/  HFMA2 R12, -RZ, RZ, 0, 5.9604644775390625e-08 ;  /* 0x00000001ff0c7431 */ /* 0x000fe400000001ff */
[----:B------:R-:W-:Y:S01]  /*5960*/  IMAD.MOV.U32 R8, RZ, RZ, 0x70 ;  /* 0x00000070ff087424 */ /* 0x000fe200078e00ff */
[----:B------:R-:W3:Y:S01]  /*5970*/  LDCU.64 UR6, c[0x4][0x88] ;  /* 0x01001100ff0677ac */ /* 0x000ee20008000a00 */
[----:B------:R-:W-:Y:S01]  /*5980*/  IMAD.MOV.U32 R13, RZ, RZ, RZ ;  /* 0x000000ffff0d7224 */ /* 0x000fe200078e00ff */
[----:B------:R-:W4:Y:S01]  /*5990*/  LDCU.64 UR4, c[0x4][0x8] ;  /* 0x01000100ff0477ac */ /* 0x000f220008000a00 */
[----:B--2---:R-:W-:Y:S02]  /*59a0*/  MOV R4, UR8 ;  /* 0x0000000800047c02 */ /* 0x004fe40008000f00 */
[----:B------:R-:W-:Y:S01]  /*59b0*/  MOV R5, UR9 ;  /* 0x0000000900057c02 */ /* 0x000fe20008000f00 */
[----:B---3--:R-:W-:Y:S01]  /*59c0*/  IMAD.U32 R6, RZ, RZ, UR6 ;  /* 0x00000006ff067e24 */ /* 0x008fe2000f8e00ff */
[----:B------:R-:W-:Y:S01]  /*59d0*/  MOV R7, UR7 ;  /* 0x0000000700077c02 */ /* 0x000fe20008000f00 */
[----:B----4-:R-:W-:Y:S01]  /*59e0*/  IMAD.U32 R10, RZ, RZ, UR4 ;  /* 0x00000004ff0a7e24 */ /* 0x010fe2000f8e00ff */
[----:B------:R-:W-:-:S02]  /*59f0*/  MOV R11, UR5 ;  /* 0x00000005000b7c02 */ /* 0x000fc40008000f00 */
[----:B------:R-:W-:-:S07]  /*5a00*/  LEPC R20, `(.L_x_103) ;  /* 0x000000001014794e */ /* 0x000fce0000000000 */
[----:B-1----:R-:W-:Y:S05]  /*5a10*/  CALL.ABS.NOINC R2 ;  /* 0x0000000002007343 */ /* 0x002fea0003c00000 */
.L_x_103:
[----:B------:R-:W1:Y:S01]  /*5a20*/  LDC.64 R2, c[0x0][0x890] ;  /* 0x00022400ff027b82 */ /* 0x000e620000000a00 */
[----:B------:R-:W-:-:S06]  /*5a30*/  ULOP3.LUT UR4, UR44, 0x1, URZ, 0x3c, !UPT ;  /* 0x000000012c047892 */ /* 0x000fcc000f8e3cff */
[----:B------:R-:W-:Y:S01]  /*5a40*/  IMAD.U32 R216, RZ, RZ, UR4 ;  /* 0x00000004ffd87e24 */ /* 0x000fe2000f8e00ff */
[----:B-1----:R-:W-:-:S04]  /*5a50*/  ISETP.NE.U32.AND P3, PT, R2, RZ, PT ;  /* 0x000000ff0200720c */ /* 0x002fc80003f65070 */
[----:B------:R-:W-:-:S13]  /*5a60*/  ISETP.NE.AND.EX P3, PT, R3, RZ, PT, P3 ;  /* 0x000000ff0300720c */ /* 0x000fda0003f65330 */
[----:B------:R-:W-:Y:S05]  /*5a70*/  @!P3 BRA `(.L_x_105) ;  /* 0x000000000034b947 */ /* 0x000fea0003800000 */
[----:B------:R-:W1:Y:S02]  /*5a80*/  LDCU.64 UR4, c[0x0][0x888] ;  /* 0x00011100ff0477ac */ /* 0x000e640008000a00 */
[----:B-1----:R-:W-:-:S04]  /*5a90*/  UISETP.NE.U32.AND UP0, UPT, UR4, URZ, UPT ;  /* 0x000000ff0400728c */ /* 0x002fc8000bf05070 */
[----:B------:R-:W-:-:S09]  /*5aa0*/  UISETP.NE.AND.EX UP0, UPT, UR5, URZ, UPT, UP0 ;  /* 0x000000ff0500728c */ /* 0x000fd2000bf05300 */
[----:B------:R-:W-:Y:S05]  /*5ab0*/  BRA.U !UP0, `(.L_x_106) ;  /* 0x0000000108187547 */ /* 0x000fea000b800000 */
[----:B------:R-:W1:Y:S01]  /*5ac0*/  LDC.64 R4, c[0x0][0x888] ;  /* 0x00022200ff047b82 */ /* 0x000e620000000a00 */
[----:B------:R-:W-:-:S04]  /*5ad0*/  IMAD R0, R2, UR36, RZ ;  /* 0x0000002402007c24 */ /* 0x000fc8000f8e02ff */
[----:B-1----:R-:W-:-:S05]  /*5ae0*/  IMAD.WIDE R4, R0, 0x4, R4 ;  /* 0x0000000400047825 */ /* 0x002fca00078e0204 */
[----:B-----5:R1:W5:Y:S01]  /*5af0*/  LDG.E R127, desc[UR38][R4.64] ;  /* 0x00000026047f7981 */ /* 0x020362000c1e1900 */
[----:B------:R-:W-:Y:S01]  /*5b00*/  MOV R205, 0x1 ;  /* 0x0000000100cd7802 */ /* 0x000fe20000000f00 */
[----:B------:R-:W-:Y:S06]  /*5b10*/  BRA `(.L_x_105) ;  /* 0x00000000000c7947 */ /* 0x000fec0003800000 */
.L_x_106:
[----:B------:R-:W1:Y:S01]  /*5b20*/  LDCU UR4, c[0x0][0x880] ;  /* 0x00011000ff0477ac */ /* 0x000e620008000800 */
[----:B------:R-:W-:Y:S01]  /*5b30*/  HFMA2 R205, -RZ, RZ, 0, 5.9604644775390625e-08 ;  /* 0x00000001ffcd7431 */ /* 0x000fe200000001ff */
[----:B-1---5:R-:W-:Y:S02]  /*5b40*/  MOV R127, UR4 ;  /* 0x00000004007f7c02 */ /* 0x022fe40008000f00 */
.L_x_105:
[----:B-1----:R-:W1:Y:S02]  /*5b50*/  LDC.64 R4, c[0x0][0x8b0] ;  /* 0x00022c00ff047b82 */ /* 0x002e640000000a00 */
        /* <DEDUP_REMOVED lines=11> */
[----:B------:R-:W-:Y:S05]  /*5c10*/  BRA `(.L_x_107) ;  /* 0x0000000000087947 */ /* 0x000fea0003800000 */
.L_x_108:
[----:B------:R-:W1:Y:S02]  /*5c20*/  LDCU UR4, c[0x0][0x8a0] ;  /* 0x00011400ff0477ac */ /* 0x000e640008000800 */
[----:B-1---5:R-:W-:Y:S02]  /*5c30*/  MOV R75, UR4 ;  /* 0x00000004004b7c02 */ /* 0x022fe40008000f00 */
.L_x_107:
[----:B------:R-:W-:Y:S01]  /*5c40*/  UISETP.NE.AND UP0, UPT, UR45, URZ, UPT ;  /* 0x000000ff2d00728c */ /* 0x000fe2000bf05270 */
[----:B------:R-:W-:-:S04]  /*5c50*/  PLOP3.LUT P0, PT, PT, PT, PT, 0x8, 0x80 ;  /* 0x000000000080781c */ /* 0x000fc80003f0e170 */
[----:B------:R-:W-:-:S04]  /*5c60*/  P2R R231, PR, RZ, 0x1 ;  /* 0x00000001ffe77803 */ /* 0x000fc80000000000 */
[----:B------:R-:W-:Y:S05]  /*5c70*/  BRA.U !UP0, `(.L_x_109) ;  /* 0x00000001083c7547 */ /* 0x000fea000b800000 */
[----:B------:R-:W-:-:S04]  /*5c80*/  ISETP.NE.U32.AND P0, PT, R2, RZ, PT ;  /* 0x000000ff0200720c */ /* 0x000fc80003f05070 */
[----:B------:R-:W-:-:S13]  /*5c90*/  ISETP.NE.AND.EX P0, PT, R3, RZ, PT, P0 ;  /* 0x000000ff0300720c */ /* 0x000fda0003f05300 */
[----:B-----5:R-:W-:-:S04]  /*5ca0*/  @!P0 FSETP.EQ.AND P1, PT, R127, RZ, PT ;  /* 0x000000ff7f00820b */ /* 0x020fc80003f22000 */
[----:B------:R-:W-:Y:S01]  /*5cb0*/  P2R R231, PR, RZ, 0x2 ;  /* 0x00000002ffe77803 */ /* 0x000fe20000000000 */
[----:B------:R-:W-:Y:S08]  /*5cc0*/  @!P0 BRA `(.L_x_109) ;  /* 0x0000000000288947 */ /* 0x000ff00003800000 */
[----:B------:R-:W2:Y:S01]  /*5cd0*/  LDCU.64 UR4, c[0x0][0x888] ;  /* 0x00011100ff0477ac */ /* 0x000ea20008000a00 */
[----:B------:R-:W-:Y:S02]  /*5ce0*/  LOP3.LUT P1, RZ, R205, 0xff, RZ, 0xc0, !PT ;  /* 0x000000ffcdff7812 */ /* 0x000fe4000782c0ff */
[----:B------:R-:W-:-:S04]  /*5cf0*/  FSETP.NEU.AND P0, PT, R127, RZ, PT ;  /* 0x000000ff7f00720b */ /* 0x000fc80003f0d000 */
[----:B------:R-:W-:Y:S02]  /*5d00*/  SEL R0, RZ, 0xffffffff, P0 ;  /* 0xffffffffff007807 */ /* 0x000fe40000000000 */
[----:B--2---:R-:W-:-:S04]  /*5d10*/  ISETP.NE.U32.AND P2, PT, RZ, UR4, PT ;  /* 0x00000004ff007c0c */ /* 0x004fc8000bf45070 */
[----:B------:R-:W-:-:S04]  /*5d20*/  ISETP.NE.AND.EX P2, PT, RZ, UR5, PT, P2 ;  /* 0x00000005ff007c0c */ /* 0x000fc8000bf45320 */
[----:B------:R-:W-:-:S04]  /*5d30*/  @!P1 SEL R0, RZ, 0xffffffff, P2 ;  /* 0xffffffffff009807 */ /* 0x000fc80001000000 */
[----:B------:R-:W-:-:S04]  /*5d40*/  LOP3.LUT R0, R0, 0x1, RZ, 0xc0, !PT ;  /* 0x0000000100007812 */ /* 0x000fc800078ec0ff */
[----:B------:R-:W-:-:S04]  /*5d50*/  ISETP.EQ.U32.AND P0, PT, R0, 0x1, PT ;  /* 0x000000010000780c */ /* 0x000fc80003f02070 */
[----:B------:R-:W-:-:S09]  /*5d60*/  P2R R231, PR, RZ, 0x1 ;  /* 0x00000001ffe77803 */ /* 0x000fd20000000000 */
.L_x_109:
[----:B------:R-:W-:Y:S01]  /*5d70*/  ISETP.NE.AND P4, PT, R231, RZ, PT ;  /* 0x000000ffe700720c */ /* 0x000fe20003f85270 */
[----:B------:R-:W-:Y:S01]  /*5d80*/  IMAD.MOV.U32 R215, RZ, RZ, 0x1 ;  /* 0x00000001ffd77424 */ /* 0x000fe200078e00ff */
[----:B------:R-:W-:Y:S01]  /*5d90*/  LEA R5, R73, UR41, 0x3 ;  /* 0x0000002949057c11 */ /* 0x000fe2000f8e18ff */
[----:B------:R-:W-:Y:S01]  /*5da0*/  IMAD.SHL.U32 R209, R18, 0x100, RZ ;  /* 0x0000010012d17824 */ /* 0x000fe200078e00ff */
[----:B------:R-:W-:Y:S01]  /*5db0*/  SHF.L.U32 R2, R222, 0x1f, RZ ;  /* 0x0000001fde027819 */ /* 0x000fe200000006ff */
[----:B------:R-:W-:Y:S01]  /*5dc0*/  IMAD.SHL.U32 R207, R19, 0x80, RZ ;  /* 0x0000008013cf7824 */ /* 0x000fe200078e00ff */
[----:B------:R-:W-:Y:S01]  /*5dd0*/  CS2R R202, SRZ ;  /* 0x0000000000ca7805 */ /* 0x000fe2000001ff00 */
[----:B------:R-:W-:Y:S01]  /*5de0*/  IMAD R71, R73, 0x100, R74 ;  /* 0x0000010049477824 */ /* 0x000fe200078e024a */
[----:B------:R-:W-:Y:S01]  /*5df0*/  CS2R R200, SRZ ;  /* 0x0000000000c87805 */ /* 0x000fe2000001ff00 */
[----:B------:R-:W-:Y:S01]  /*5e00*/  IMAD.MOV.U32 R72, RZ, RZ, RZ ;  /* 0x000000ffff487224 */ /* 0x000fe200078e00ff */
[----:B------:R-:W-:Y:S01]  /*5e10*/  CS2R R198, SRZ ;  /* 0x0000000000c67805 */ /* 0x000fe2000001ff00 */
[----:B------:R-:W-:Y:S01]  /*5e20*/  IMAD.U32 R214, RZ, RZ, UR42 ;  /* 0x0000002affd67e24 */ /* 0x000fe2000f8e00ff */
[----:B------:R-:W-:Y:S01]  /*5e30*/  CS2R R196, SRZ ;  /* 0x0000000000c47805 */ /* 0x000fe2000001ff00 */
[----:B------:R-:W-:Y:S01]  /*5e40*/  VOTEU.ALL UP0, P4 ;  /* 0x0000000000ff7886 */ /* 0x000fe20002000000 */
[----:B------:R-:W-:Y:S01]  /*5e50*/  @!P4 SHF.L.U32 R4, R216, 0x1f, RZ ;  /* 0x0000001fd804c819 */ /* 0x000fe200000006ff */
[----:B------:R-:W-:Y:S01]  /*5e60*/  IMAD.U32 R212, RZ, RZ, UR43 ;  /* 0x0000002bffd47e24 */ /* 0x000fe2000f8e00ff */
[----:B------:R-:W-:-:S02]  /*5e70*/  CS2R R194, SRZ ;  /* 0x0000000000c27805 */ /* 0x000fc4000001ff00 */
[----:B------:R-:W-:Y:S01]  /*5e80*/  CS2R R192, SRZ ;  /* 0x0000000000c07805 */ /* 0x000fe2000001ff00 */
[----:B------:R-:W-:Y:S01]  /*5e90*/  @!UP0 ULEA UR4, UR43, UR41, 0x3 ;  /* 0x000000292b048291 */ /* 0x000fe2000f8e18ff */
[----:B------:R-:W-:Y:S02]  /*5ea0*/  CS2R R190, SRZ ;  /* 0x0000000000be7805 */ /* 0x000fe4000001ff00 */
[----:B------:R-:W-:Y:S02]  /*5eb0*/  CS2R R188, SRZ ;  /* 0x0000000000bc7805 */ /* 0x000fe4000001ff00 */
[----:B------:R-:W-:Y:S02]  /*5ec0*/  CS2R R186, SRZ ;  /* 0x0000000000ba7805 */ /* 0x000fe4000001ff00 */
[----:B------:R-:W-:Y:S02]  /*5ed0*/  CS2R R184, SRZ ;  /* 0x0000000000b87805 */ /* 0x000fe4000001ff00 */
[----:B------:R-:W-:-:S02]  /*5ee0*/  CS2R R182, SRZ ;  /* 0x0000000000b67805 */ /* 0x000fc4000001ff00 */
[----:B------:R-:W-:Y:S02]  /*5ef0*/  CS2R R180, SRZ ;  /* 0x0000000000b47805 */ /* 0x000fe4000001ff00 */
[----:B------:R-:W-:Y:S02]  /*5f00*/  CS2R R178, SRZ ;  /* 0x0000000000b27805 */ /* 0x000fe4000001ff00 */
[----:B------:R-:W-:Y:S01]  /*5f10*/  CS2R R176, SRZ ;  /* 0x0000000000b07805 */ /* 0x000fe2000001ff00 */
[----:B------:R-:W2:Y:S01]  /*5f20*/  @!P4 SYNCS.PHASECHK.TRANS64.TRYWAIT P1, [UR4+0x50], R4 ;  /* 0x00005004ff00c5a7 */ /* 0x000ea20008021104 */
[----:B------:R-:W-:Y:S01]  /*5f30*/  CS2R R174, SRZ ;  /* 0x0000000000ae7805 */ /* 0x000fe2000001ff00 */
[----:B------:R-:W3:Y:S01]  /*5f40*/  LDCU.64 UR4, c[0x0][0x888] ;  /* 0x00011100ff0477ac */ /* 0x000ee20008000a00 */
[----:B------:R-:W-:Y:S01]  /*5f50*/  CS2R R172, SRZ ;  /* 0x0000000000ac7805 */ /* 0x000fe2000001ff00 */
[----:B------:R-:W4:Y:S01]  /*5f60*/  SYNCS.PHASECHK.TRANS64.TRYWAIT P0, [R5+URZ+0xc0], R2 ;  /* 0x0000c002050075a7 */ /* 0x000f2200080011ff */
[----:B---3--:R-:W-:-:S04]  /*5f70*/  ISETP.NE.U32.AND P2, PT, RZ, UR4, PT ;  /* 0x00000004ff007c0c */ /* 0x008fc8000bf45070 */
[----:B------:R-:W-:-:S04]  /*5f80*/  ISETP.NE.AND.EX P2, PT, RZ, UR5, PT, P2 ;  /* 0x00000005ff007c0c */ /* 0x000fc8000bf45320 */
[----:B------:R-:W-:Y:S02]  /*5f90*/  SEL R3, RZ, 0xffffffff, P2 ;  /* 0xffffffffff037807 */ /* 0x000fe40001000000 */
[----:B-----5:R-:W-:-:S04]  /*5fa0*/  FSETP.NEU.AND P2, PT, R127, RZ, PT ;  /* 0x000000ff7f00720b */ /* 0x020fc80003f4d000 */
[----:B------:R-:W-:Y:S02]  /*5fb0*/  SEL R0, RZ, 0xffffffff, P2 ;  /* 0xffffffffff007807 */ /* 0x000fe40001000000 */
[----:B------:R-:W-:-:S04]  /*5fc0*/  LOP3.LUT P2, R206, R205, 0xff, RZ, 0xc0, !PT ;  /* 0x000000ffcdce7812 */ /* 0x000fc8000784c0ff */
[----:B------:R-:W-:-:S04]  /*5fd0*/  @P3 SEL R0, R3, R0, !P2 ;  /* 0x0000000003003207 */ /* 0x000fc80005000000 */
[----:B------:R-:W-:-:S04]  /*5fe0*/  LOP3.LUT R0, R0, 0x1, RZ, 0xc0, !PT ;  /* 0x0000000100007812 */ /* 0x000fc800078ec0ff */
[----:B------:R-:W-:-:S04]  /*5ff0*/  ISETP.NE.U32.AND P2, PT, R0, 0x1, PT ;  /* 0x000000010000780c */ /* 0x000fc80003f45070 */
[----:B------:R-:W-:Y:S02]  /*6000*/  P2R R229, PR, RZ, 0x4 ;  /* 0x00000004ffe57803 */ /* 0x000fe40000000000 */
[----:B--2---:R-:W-:Y:S02]  /*6010*/  @!P4 SEL R215, RZ, 0x1, !P1 ;  /* 0x00000001ffd7c807 */ /* 0x004fe40004800000 */
[----:B----4-:R-:W-:-:S07]  /*6020*/  SEL R211, RZ, 0x1, !P0 ;  /* 0x00000001ffd37807 */ /* 0x010fce0004000000 */
.L_x_318:
[----:B------:R-:W-:Y:S01]  /*6030*/  ISETP.NE.AND P0, PT, R231, RZ, PT ;  /* 0x000000ffe700720c */ /* 0x000fe20003f05270 */
[----:B------:R-:W-:Y:S05]  /*6040*/  YIELD ;  /* 0x0000000000007946 */ /* 0x000fea0003800000 */
[----:B------:R-:W-:Y:S07]  /*6050*/  BSSY B1, `(.L_x_110) ;  /* 0x0000027000017945 */ /* 0x000fee0003800000 */
[----:B------:R-:W-:Y:S05]  /*6060*/  @P0 BRA `(.L_x_111) ;  /* 0x0000000000940947 */ /* 0x000fea0003800000 */
[----:B------:R-:W-:Y:S01]  /*6070*/  ISETP.NE.AND P1, PT, R229, RZ, PT ;  /* 0x000000ffe500720c */ /* 0x000fe20003f25270 */
[----:B------:R-:W-:Y:S01]  /*6080*/  BSSY B0, `(.L_x_112) ;  /* 0x0000010000007945 */ /* 0x000fe20003800000 */
[----:B------:R-:W-:Y:S02]  /*6090*/  ISETP.NE.AND P0, PT, R215, RZ, PT ;  /* 0x000000ffd700720c */ /* 0x000fe40003f05270 */
[----:B------:R-:W-:Y:S09]  /*60a0*/  ISETP.NE.U32.AND P2, PT, R226, 0x1, PT ;  /* 0x00000001e200780c */ /* 0x000ff20003f45070 */
[----:B-1----:R-:W-:Y:S02]  /*60b0*/  @P1 IMAD R7, R212, 0x2000, R225 ;  /* 0x00002000d4071824 */ /* 0x002fe400078e02e1 */
[----:B------:R-:W-:Y:S03]  /*60c0*/  @P1 IMAD.MOV.U32 R6, RZ, RZ, 0x10 ;  /* 0x00000010ff061424 */ /* 0x000fe600078e00ff */
[----:B------:R-:W-:Y:S02]  /*60d0*/  @P1 LEA R7, R7, UR41, 0x1 ;  /* 0x0000002907071c11 */ /* 0x000fe4000f8e08ff */
[----:B------:R-:W-:Y:S02]  /*60e0*/  @P1 SEL R6, R6, 0xfffffff0, P2 ;  /* 0xfffffff006061807 */ /* 0x000fe40001000000 */
[----:B------:R-:W-:Y:S01]  /*60f0*/  @P1 LEA R2, R224, R7, 0x4 ;  /* 0x00000007e0021211 */ /* 0x000fe200078e20ff */
[C---:B------:R-:W-:Y:S02]  /*6100*/  @P1 VIADD R0, R7.reuse, 0x400 ;  /* 0x0000040007001836 */ /* 0x040fe40000000000 */
[----:B------:R-:W-:Y:S03]  /*6110*/  @P1 IMAD.IADD R4, R7, 0x1, R6 ;  /* 0x0000000107041824 */ /* 0x000fe600078e0206 */
[----:B------:R-:W-:Y:S01]  /*6120*/  @P1 LEA R5, R223, R0, 0x4 ;  /* 0x00000000df051211 */ /* 0x000fe200078e20ff */
[----:B------:R-:W-:Y:S06]  /*6130*/  @P0 BRA `(.L_x_113) ;  /* 0x0000000000100947 */ /* 0x000fec0003800000 */
[----:B------:R-:W-:Y:S02]  /*6140*/  LEA R3, R212, UR41, 0x3 ;  /* 0x00000029d4037c11 */ /* 0x000fe4000f8e18ff */
[----:B------:R-:W-:Y:S04]  /*6150*/  SHF.L.U32 R0, R216, 0x1f, RZ ;  /* 0x0000001fd8007819 */ /* 0x000fe800000006ff */
[----:B------:R-:W1:Y:S02]  /*6160*/  SYNCS.PHASECHK.TRANS64.TRYWAIT P0, [R3+URZ+0x50], R0 ;  /* 0x00005000030075a7 */ /* 0x000e6400080011ff */
[----:B-1----:R-:W-:Y:S05]  /*6170*/  @!P0 BRA `(.L_x_114) ;  /* 0x0000008400248947 */ /* 0x002fea0003800000 */
.L_x_113:
[----:B------:R-:W-:Y:S05]  /*6180*/  BSYNC B0 ;  /* 0x0000000000007941 */ /* 0x000fea0003800000 */
.L_x_112:
[----:B------:R-:W-:Y:S02]  /*6190*/  ISETP.NE.AND P0, PT, R229, RZ, PT ;  /* 0x000000ffe500720c */ /* 0x000fe40003f05270 */
[----:B------:R-:W-:Y:S11]  /*61a0*/  IADD3 R212, PT, PT, R212, 0x1, RZ ;  /* 0x00000001d4d47810 */ /* 0x000ff60007ffe0ff */
[----:B------:R-:W2:Y:S01]  /*61b0*/  @P0 LDS.128 R176, [R4+0x400] ;  /* 0x0004000004b00984 */ /* 0x000ea20000000c00 */
[----:B-1----:R-:W-:Y:S01]  /*61c0*/  @P0 IMAD R3, R224, 0x10, R5 ;  /* 0x00000010e0030824 */ /* 0x002fe200078e0205 */
[C---:B------:R-:W-:Y:S01]  /*61d0*/  @P0 IADD3 R5, PT, PT, R6.reuse, R5, RZ ;  /* 0x0000000506050210 */ /* 0x040fe20007ffe0ff */
[C---:B------:R-:W-:Y:S01]  /*61e0*/  @P0 IMAD.IADD R0, R6.reuse, 0x1, R2 ;  /* 0x0000000106000824 */ /* 0x040fe200078e0202 */
[----:B------:R1:W3:Y:S01]  /*61f0*/  @P0 LDS.128 R172, [R7+0x400] ;  /* 0x0004000007ac0984 */ /* 0x0002e20000000c00 */
[----:B------:R-:W-:Y:S02]  /*6200*/  @P0 IMAD R8, R223, 0x10, R7 ;  /* 0x00000010df080824 */ /* 0x000fe400078e0207 */
[----:B------:R-:W-:Y:S01]  /*6210*/  @P0 IMAD.IADD R6, R6, 0x1, R3 ;  /* 0x0000000106060824 */ /* 0x000fe200078e0203 */
[----:B------:R4:W2:Y:S04]  /*6220*/  @P0 LDS.128 R180, [R2+0x400] ;  /* 0x0004000002b40984 */ /* 0x0008a80000000c00 */
[----:B------:R4:W2:Y:S04]  /*6230*/  @P0 LDS.128 R184, [R0+0x400] ;  /* 0x0004000000b80984 */ /* 0x0008a80000000c00 */
[----:B------:R4:W2:Y:S04]  /*6240*/  @P0 LDS.128 R188, [R8+0x400] ;  /* 0x0004000008bc0984 */ /* 0x0008a80000000c00 */
[----:B------:R4:W2:Y:S04]  /*6250*/  @P0 LDS.128 R192, [R5] ;  /* 0x0000000005c00984 */ /* 0x0008a80000000c00 */
[----:B------:R4:W2:Y:S04]  /*6260*/  @P0 LDS.128 R196, [R3] ;  /* 0x0000000003c40984 */ /* 0x0008a80000000c00 */
[----:B------:R4:W2:Y:S01]  /*6270*/  @P0 LDS.128 R200, [R6] ;  /* 0x0000000006c80984 */ /* 0x0008a20000000c00 */
[C---:B------:R-:W-:Y:S04]  /*6280*/  ISETP.NE.AND P0, PT, R212.reuse, 0x4, PT ;  /* 0x00000004d400780c */ /* 0x040fe80003f05270 */
[----:B-1----:R-:W-:Y:S02]  /*6290*/  SEL R7, RZ, 0x1, P0 ;  /* 0x00000001ff077807 */ /* 0x002fe40000000000 */
[----:B------:R-:W-:Y:S02]  /*62a0*/  SEL R212, R212, RZ, P0 ;  /* 0x000000ffd4d47207 */ /* 0x000fe40000000000 */
[----:B------:R-:W-:Y:S02]  /*62b0*/  LOP3.LUT R216, R216, R7, RZ, 0x3c, !PT ;  /* 0x00000007d8d87212 */ /* 0x000fe400078e3cff */
.L_x_111:
[----:B------:R-:W-:Y:S05]  /*62c0*/  BSYNC B1 ;  /* 0x0000000000017941 */ /* 0x000fea0003800000 */
.L_x_110:
[C---:B------:R-:W-:Y:S01]  /*62d0*/  LOP3.LUT P1, RZ, R72.reuse, R211, RZ, 0xfc, !PT ;  /* 0x000000d348ff7212 */ /* 0x040fe2000782fcff */
[----:B------:R-:W-:Y:S01]  /*62e0*/  IMAD.SHL.U32 R70, R72, 0x40, RZ ;  /* 0x0000004048467824 */ /* 0x000fe200078e00ff */
[----:B------:R-:W-:Y:S01]  /*62f0*/  LEA R124, R73, UR41, 0x3 ;  /* 0x00000029497c7c11 */ /* 0x000fe2000f8e18ff */
[----:B------:R-:W-:Y:S02]  /*6300*/  BSSY B0, `(.L_x_115) ;  /* 0x0000009000007945 */ /* 0x000fe40003800000 */
[----:B------:R-:W-:Y:S05]  /*6310*/  IMAD.IADD R64, R71, 0x1, R70 ;  /* 0x0000000147407824 */ /* 0x000fea00078e0246 */
[----:B----4-:R-:W-:Y:S04]  /*6320*/  SHF.R.U32.HI R3, RZ, 0x15, R64 ;  /* 0x00000015ff037819 */ /* 0x010fe80000011640 */
[----:B------:R-:W-:Y:S01]  /*6330*/  LOP3.LUT P0, RZ, R3, 0x3, R228, 0x48, !PT ;  /* 0x0000000303ff7812 */ /* 0x000fe200078048e4 */
[----:B------:R-:W-:Y:S01]  /*6340*/  @!UPT UIADD3 URZ, UPT, UPT, URZ, URZ, URZ ;  /* 0x000000fffffff290 */ /* 0x000fe2000fffe0ff */
[----:B------:R-:W-:Y:S11]  /*6350*/  @P1 BRA `(.L_x_116) ;  /* 0x00000000000c1947 */ /* 0x000ff60003800000 */
[----:B------:R-:W-:Y:S04]  /*6360*/  SHF.L.U32 R3, R222, 0x1f, RZ ;  /* 0x0000001fde037819 */ /* 0x000fe800000006ff */
[----:B------:R-:W4:Y:S02]  /*6370*/  SYNCS.PHASECHK.TRANS64.TRYWAIT P1, [R124+URZ+0xc0], R3 ;  /* 0x0000c0037c0075a7 */ /* 0x000f2400080211ff */
[----:B----4-:R-:W-:Y:S05]  /*6380*/  @!P1 BRA `(.L_x_117) ;  /* 0x0000008000b49947 */ /* 0x010fea0003800000 */
.L_x_116:
[----:B------:R-:W-:Y:S05]  /*6390*/  BSYNC B0 ;  /* 0x0000000000007941 */ /* 0x000fea0003800000 */
.L_x_115:
[----:B------:R-:W-:Y:S05]  /*63a0*/  @!P0 BRA `(.L_x_118) ;  /* 0x0000000000408947 */ /* 0x000fea0003800000 */
[----:B------:R-:W5:Y:S01]  /*63b0*/  LDCU.64 UR8, c[0x4][0x70] ;  /* 0x01000e00ff0877ac */ /* 0x000f620008000a00 */
[----:B----4-:R-:W-:Y:S01]  /*63c0*/  MOV R3, 0x0 ;  /* 0x0000000000037802 */ /* 0x010fe20000000f00 */
[----:B------:R-:W-:Y:S02]  /*63d0*/  HFMA2 R12, -RZ, RZ, 0, 5.9604644775390625e-08 ;  /* 0x00000001ff0c7431 */ /* 0x000fe400000001ff */
[----:B------:R-:W-:Y:S02]  /*63e0*/  IMAD.MOV.U32 R8, RZ, RZ, 0x192 ;  /* 0x00000192ff087424 */ /* 0x000fe400078e00ff */
[----:B------:R-:W-:Y:S01]  /*63f0*/  IMAD.MOV.U32 R13, RZ, RZ, RZ ;  /* 0x000000ffff0d7224 */ /* 0x000fe200078e00ff */
[----:B------:R-:W1:Y:S01]  /*6400*/  LDCU.64 UR6, c[0x4][0x78] ;  /* 0x01000f00ff0677ac */ /* 0x000e620008000a00 */
[----:B------:R-:W4:Y:S01]  /*6410*/  LDC.64 R2, c[0x4][R3] ;  /* 0x0100000003027b82 */ /* 0x000f220000000a00 */
[----:B------:R-:W2:Y:S01]  /*6420*/  LDCU.64 UR4, c[0x4][0x10] ;  /* 0x01000200ff0477ac */ /* 0x000ea20008000a00 */
[----:B-----5:R-:W-:Y:S01]  /*6430*/  MOV R5, UR9 ;  /* 0x0000000900057c02 */ /* 0x020fe20008000f00 */
[----:B------:R-:W-:Y:S01]  /*6440*/  IMAD.U32 R4, RZ, RZ, UR8 ;  /* 0x00000008ff047e24 */ /* 0x000fe2000f8e00ff */
[----:B-1----:R-:W-:Y:S01]  /*6450*/  MOV R7, UR7 ;  /* 0x0000000700077c02 */ /* 0x002fe20008000f00 */
[----:B------:R-:W-:Y:S01]  /*6460*/  IMAD.U32 R6, RZ, RZ, UR6 ;  /* 0x00000006ff067e24 */ /* 0x000fe2000f8e00ff */
[----:B--2---:R-:W-:Y:S01]  /*6470*/  MOV R11, UR5 ;  /* 0x00000005000b7c02 */ /* 0x004fe20008000f00 */
[----:B------:R-:W-:Y:S02]  /*6480*/  IMAD.U32 R10, RZ, RZ, UR4 ;  /* 0x00000004ff0a7e24 */ /* 0x000fe4000f8e00ff */
[----:B------:R-:W-:Y:S07]  /*6490*/  LEPC R20, `(.L_x_118) ;  /* 0x000000001014794e */ /* 0x000fee0000000000 */
[----:B---34-:R-:W-:Y:S05]  /*64a0*/  CALL.ABS.NOINC R2 ;  /* 0x0000000002007343 */ /* 0x018fea0003c00000 */
.L_x_118:
[----:B------:R-:W-:Y:S05]  /*64b0*/  WARPSYNC.ALL ;  /* 0x0000000000007948 */ /* 0x000fea0003800000 */
[----:B------:R-:W-:Y:S01]  /*64c0*/  R2UR UR4, R64 ;  /* 0x00000000400472ca */ /* 0x000fe200000e0000 */
[----:B------:R-:W-:Y:S01]  /*64d0*/  BSSY.RECONVERGENT B1, `(.L_x_119) ;  /* 0x00002dc000017945 */ /* 0x000fe20003800200 */
[C---:B---3--:R-:W-:Y:S02]  /*64e0*/  SHF.L.U32 R126, R172.reuse, 0x10, RZ ;  /* 0x00000010ac7e7819 */ /* 0x048fe400000006ff */
[----:B------:R-:W-:Y:S02]  /*64f0*/  LOP3.LUT R129, R172, 0xffff0000, RZ, 0xc0, !PT ;  /* 0xffff0000ac817812 */ /* 0x000fe400078ec0ff */
[C---:B------:R-:W-:Y:S02]  /*6500*/  SHF.L.U32 R128, R173.reuse, 0x10, RZ ;  /* 0x00000010ad807819 */ /* 0x040fe400000006ff */
[----:B------:R-:W-:Y:S02]  /*6510*/  LOP3.LUT R76, R173, 0xffff0000, RZ, 0xc0, !PT ;  /* 0xffff0000ad4c7812 */ /* 0x000fe400078ec0ff */
[C---:B------:R-:W-:Y:S02]  /*6520*/  SHF.L.U32 R69, R174.reuse, 0x10, RZ ;  /* 0x00000010ae457819 */ /* 0x040fe400000006ff */
[----:B------:R-:W-:Y:S01]  /*6530*/  LOP3.LUT R78, R174, 0xffff0000, RZ, 0xc0, !PT ;  /* 0xffff0000ae4e7812 */ /* 0x000fe200078ec0ff */
[----:B-1----:R-:W1:Y:S01]  /*6540*/  LDTM.x64 R4, tmem[UR4] ;  /* 0x00000004000479ee */ /* 0x002e620008340000 */
[----:B--2---:R-:W-:Y:S02]  /*6550*/  SHF.L.U32 R77, R176, 0x10, RZ ;  /* 0x00000010b04d7819 */ /* 0x004fe400000006ff */
[----:B------:R-:W-:Y:S02]  /*6560*/  MOV R118, 0x3bbb989d ;  /* 0x3bbb989d00767802 */ /* 0x000fe40000000f00 */
[----:B------:R-:W-:Y:S11]  /*6570*/  ISETP.NE.AND P1, PT, R72, 0x3, PT ;  /* 0x000000034800780c */ /* 0x000ff60003f25270 */
[----:B------:R-:W-:Y:S02]  /*6580*/  @!UPT UIADD3 URZ, UPT, UPT, URZ, URZ, URZ ;  /* 0x000000fffffff290 */ /* 0x000fe4000fffe0ff */
[----:B------:R-:W-:Y:S01]  /*6590*/  @!P1 NOP ;  /* 0x0000000000009918 */ /* 0x000fe20000000000 */
[----:B----4-:R-:W-:Y:S02]  /*65a0*/  @!P1 IADD3 R124, PT, PT, R124, 0xd0, RZ ;  /* 0x000000d07c7c9810 */ /* 0x010fe40007ffe0ff */
[----:B------:R-:W-:Y:S02]  /*65b0*/  @!P1 IADD3 R125, PT, PT, R73, 0x1, RZ ;  /* 0x00000001497d9810 */ /* 0x000fe40007ffe0ff */
[----:B------:R-:W-:Y:S01]  /*65c0*/  @!P1 LOP3.LUT R124, R124, 0xfefffff8, RZ, 0xc0, !PT ;  /* 0xfefffff87c7c9812 */ /* 0x000fe200078ec0ff */
[C---:B-1----:R-:W-:Y:S01]  /*65d0*/  FMUL R0, R75.reuse, R4 ;  /* 0x000000044b007220 */ /* 0x042fe20000400000 */
[C---:B------:R-:W-:Y:S01]  /*65e0*/  FMUL R2, R75.reuse, R5 ;  /* 0x000000054b027220 */ /* 0x040fe20000400000 */
[C---:B------:R-:W-:Y:S01]  /*65f0*/  FMUL R3, R75.reuse, R6 ;  /* 0x000000064b037220 */ /* 0x040fe20000400000 */
[C---:B------:R-:W-:Y:S01]  /*6600*/  FMUL R7, R75.reuse, R7 ;  /* 0x000000074b077220 */ /* 0x040fe20000400000 */
[----:B------:R-:W-:Y:S01]  /*6610*/  FMUL R4, R75, R8 ;  /* 0x000000084b047220 */ /* 0x000fe20000400000 */
[C---:B------:R-:W-:Y:S01]  /*6620*/  FFMA R0, R127.reuse, R126, R0 ;  /* 0x0000007e7f007223 */ /* 0x040fe20000000000 */
[C---:B------:R-:W-:Y:S01]  /*6630*/  FFMA R2, R127.reuse, R129, R2 ;  /* 0x000000817f027223 */ /* 0x040fe20000000002 */
[C---:B------:R-:W-:Y:S01]  /*6640*/  FFMA R3, R127.reuse, R128, R3 ;  /* 0x000000807f037223 */ /* 0x040fe20000000003 */
[C---:B------:R-:W-:Y:S01]  /*6650*/  FFMA R7, R127.reuse, R76, R7 ;  /* 0x0000004c7f077223 */ /* 0x040fe20000000007 */
[----:B------:R-:W-:Y:S01]  /*6660*/  FFMA R4, R127, R69, R4 ;  /* 0x000000457f047223 */ /* 0x000fe20000000004 */
[----:B------:R-:W-:Y:S01]  /*6670*/  FMUL R5, R75, R9 ;  /* 0x000000094b057220 */ /* 0x000fe20000400000 */
[----:B------:R-:W-:Y:S01]  /*6680*/  SHF.L.U32 R69, R175, 0x10, RZ ;  /* 0x00000010af457819 */ /* 0x000fe200000006ff */
[----:B------:R-:W-:Y:S01]  /*6690*/  FMUL R6, R75, R10 ;  /* 0x0000000a4b067220 */ /* 0x000fe20000400000 */
[----:B------:R-:W-:Y:S01]  /*66a0*/  LOP3.LUT R76, R175, 0xffff0000, RZ, 0xc0, !PT ;  /* 0xffff0000af4c7812 */ /* 0x000fe200078ec0ff */
[----:B------:R-:W-:Y:S01]  /*66b0*/  FMUL R11, R75, R11 ;  /* 0x0000000b4b0b7220 */ /* 0x000fe20000400000 */
[----:B------:R-:W-:Y:S01]  /*66c0*/  FFMA R5, R127, R78, R5 ;  /* 0x0000004e7f057223 */ /* 0x000fe20000000005 */
[----:B------:R-:W-:Y:S01]  /*66d0*/  FMUL R8, R75, R12 ;  /* 0x0000000c4b087220 */ /* 0x000fe20000400000 */
[----:B------:R-:W-:Y:S01]  /*66e0*/  LOP3.LUT R78, R176, 0xffff0000, RZ, 0xc0, !PT ;  /* 0xffff0000b04e7812 */ /* 0x000fe200078ec0ff */
[----:B------:R-:W-:Y:S01]  /*66f0*/  FFMA R6, R127, R69, R6 ;  /* 0x000000457f067223 */ /* 0x000fe20000000006 */
[----:B------:R-:W-:Y:S01]  /*6700*/  FMUL R9, R75, R13 ;  /* 0x0000000d4b097220 */ /* 0x000fe20000400000 */
[----:B------:R-:W-:Y:S01]  /*6710*/  SHF.L.U32 R69, R177, 0x10, RZ ;  /* 0x00000010b1457819 */ /* 0x000fe200000006ff */
[----:B------:R-:W-:Y:S01]  /*6720*/  FMUL R10, R75, R14 ;  /* 0x0000000e4b0a7220 */ /* 0x000fe20000400000 */
[C---:B------:R-:W-:Y:S01]  /*6730*/  FFMA R11, R127.reuse, R76, R11 ;  /* 0x0000004c7f0b7223 */ /* 0x040fe2000000000b */
[----:B------:R-:W-:Y:S01]  /*6740*/  FFMA R8, R127, R77, R8 ;  /* 0x0000004d7f087223 */ /* 0x000fe20000000008 */
[----:B------:R-:W-:Y:S01]  /*6750*/  LOP3.LUT R76, R177, 0xffff0000, RZ, 0xc0, !PT ;  /* 0xffff0000b14c7812 */ /* 0x000fe200078ec0ff */
[----:B------:R-:W-:Y:S01]  /*6760*/  FMUL R15, R75, R15 ;  /* 0x0000000f4b0f7220 */ /* 0x000fe20000400000 */
[----:B------:R-:W-:Y:S01]  /*6770*/  FFMA R9, R127, R78, R9 ;  /* 0x0000004e7f097223 */ /* 0x000fe20000000009 */
[C---:B------:R-:W-:Y:S01]  /*6780*/  SHF.L.U32 R77, R178.reuse, 0x10, RZ ;  /* 0x00000010b24d7819 */ /* 0x040fe200000006ff */
[----:B------:R-:W-:Y:S01]  /*6790*/  FMUL R12, R75, R16 ;  /* 0x000000104b0c7220 */ /* 0x000fe20000400000 */
[----:B------:R-:W-:Y:S01]  /*67a0*/  FFMA R10, R127, R69, R10 ;  /* 0x000000457f0a7223 */ /* 0x000fe2000000000a */
[----:B------:R-:W-:Y:S01]  /*67b0*/  LOP3.LUT R78, R178, 0xffff0000, RZ, 0xc0, !PT ;  /* 0xffff0000b24e7812 */ /* 0x000fe200078ec0ff */
[----:B------:R-:W-:Y:S01]  /*67c0*/  FMUL R13, R75, R17 ;  /* 0x000000114b0d7220 */ /* 0x000fe20000400000 */
[----:B------:R-:W-:Y:S01]  /*67d0*/  SHF.L.U32 R69, R179, 0x10, RZ ;  /* 0x00000010b3457819 */ /* 0x000fe200000006ff */
[----:B------:R-:W-:Y:S01]  /*67e0*/  FMUL R14, R75, R18 ;  /* 0x000000124b0e7220 */ /* 0x000fe20000400000 */
[C---:B------:R-:W-:Y:S01]  /*67f0*/  FFMA R15, R127.reuse, R76, R15 ;  /* 0x0000004c7f0f7223 */ /* 0x040fe2000000000f */
[----:B------:R-:W-:Y:S01]  /*6800*/  FFMA R12, R127, R77, R12 ;  /* 0x0000004d7f0c7223 */ /* 0x000fe2000000000c */
[----:B------:R-:W-:Y:S01]  /*6810*/  LOP3.LUT R76, R179, 0xffff0000, RZ, 0xc0, !PT ;  /* 0xffff0000b34c7812 */ /* 0x000fe200078ec0ff */
[----:B------:R-:W-:Y:S01]  /*6820*/  FMUL R19, R75, R19 ;  /* 0x000000134b137220 */ /* 0x000fe20000400000 */
[C---:B------:R-:W-:Y:S01]  /*6830*/  FFMA R13, R127.reuse, R78, R13 ;  /* 0x0000004e7f0d7223 */ /* 0x040fe2000000000d */
[----:B------:R-:W-:Y:S01]  /*6840*/  FFMA R14, R127, R69, R14 ;  /* 0x000000457f0e7223 */ /* 0x000fe2000000000e */
[C---:B------:R-:W-:Y:S01]  /*6850*/  SHF.L.U32 R69, R180.reuse, 0x10, RZ ;  /* 0x00000010b4457819 */ /* 0x040fe200000006ff */
[C---:B------:R-:W-:Y:S01]  /*6860*/  FMUL R16, R75.reuse, R20 ;  /* 0x000000144b107220 */ /* 0x040fe20000400000 */
[----:B------:R-:W-:Y:S01]  /*6870*/  LOP3.LUT R78, R180, 0xffff0000, RZ, 0xc0, !PT ;  /* 0xffff0000b44e7812 */ /* 0x000fe200078ec0ff */
[----:B------:R-:W-:Y:S01]  /*6880*/  FMUL R17, R75, R21 ;  /* 0x000000154b117220 */ /* 0x000fe20000400000 */
[----:B------:R-:W-:Y:S01]  /*6890*/  FFMA R19, R127, R76, R19 ;  /* 0x0000004c7f137223 */ /* 0x000fe20000000013 */
[----:B------:R-:W-:Y:S01]  /*68a0*/  SHF.L.U32 R77, R181, 0x10, RZ ;  /* 0x00000010b54d7819 */ /* 0x000fe200000006ff */
[----:B------:R-:W-:Y:S01]  /*68b0*/  FMUL R18, R75, R22 ;  /* 0x000000164b127220 */ /* 0x000fe20000400000 */
[----:B------:R-:W-:Y:S01]  /*68c0*/  LOP3.LUT R76, R181, 0xffff0000, RZ, 0xc0, !PT ;  /* 0xffff0000b54c7812 */ /* 0x000fe200078ec0ff */
[----:B------:R-:W-:Y:S01]  /*68d0*/  FMUL R23, R75, R23 ;  /* 0x000000174b177220 */ /* 0x000fe20000400000 */
[C---:B------:R-:W-:Y:S01]  /*68e0*/  FFMA R16, R127.reuse, R69, R16 ;  /* 0x000000457f107223 */ /* 0x040fe20000000010 */
[----:B------:R-:W-:Y:S01]  /*68f0*/  FFMA R17, R127, R78, R17 ;  /* 0x0000004e7f117223 */ /* 0x000fe20000000011 */
[C---:B------:R-:W-:Y:S01]  /*6900*/  SHF.L.U32 R69, R182.reuse, 0x10, RZ ;  /* 0x00000010b6457819 */ /* 0x040fe200000006ff */
[----:B------:R-:W-:Y:S01]  /*6910*/  FMUL R20, R75, R24 ;  /* 0x000000184b147220 */ /* 0x000fe20000400000 */
[C---:B------:R-:W-:Y:S01]  /*6920*/  FFMA R18, R127.reuse, R77, R18 ;  /* 0x0000004d7f127223 */ /* 0x040fe20000000012 */
[----:B------:R-:W-:Y:S01]  /*6930*/  FFMA R23, R127, R76, R23 ;  /* 0x0000004c7f177223 */ /* 0x000fe20000000017 */
[----:B------:R-:W-:Y:S01]  /*6940*/  LOP3.LUT R76, R182, 0xffff0000, RZ, 0xc0, !PT ;  /* 0xffff0000b64c7812 */ /* 0x000fe200078ec0ff */
[----:B------:R-:W-:Y:S01]  /*6950*/  FMUL R21, R75, R25 ;  /* 0x000000194b157220 */ /* 0x000fe20000400000 */
[----:B------:R-:W-:Y:S01]  /*6960*/  SHF.L.U32 R77, R183, 0x10, RZ ;  /* 0x00000010b74d7819 */ /* 0x000fe200000006ff */
[----:B------:R-:W-:Y:S01]  /*6970*/  FMUL R22, R75, R26 ;  /* 0x0000001a4b167220 */ /* 0x000fe20000400000 */
[----:B------:R-:W-:Y:S01]  /*6980*/  FFMA R20, R127, R69, R20 ;  /* 0x000000457f147223 */ /* 0x000fe20000000014 */
[----:B------:R-:W-:Y:S01]  /*6990*/  LOP3.LUT R78, R183, 0xffff0000, RZ, 0xc0, !PT ;  /* 0xffff0000b74e7812 */ /* 0x000fe200078ec0ff */
[C---:B------:R-:W-:Y:S01]  /*69a0*/  FMUL R27, R75.reuse, R27 ;  /* 0x0000001b4b1b7220 */ /* 0x040fe20000400000 */
[C---:B------:R-:W-:Y:S01]  /*69b0*/  SHF.L.U32 R69, R184.reuse, 0x10, RZ ;  /* 0x00000010b8457819 */ /* 0x040fe200000006ff */
[----:B------:R-:W-:Y:S01]  /*69c0*/  FMUL R24, R75, R28 ;  /* 0x0000001c4b187220 */ /* 0x000fe20000400000 */
[C---:B------:R-:W-:Y:S01]  /*69d0*/  FFMA R21, R127.reuse, R76, R21 ;  /* 0x0000004c7f157223 */ /* 0x040fe20000000015 */
[----:B------:R-:W-:Y:S01]  /*69e0*/  FFMA R22, R127, R77, R22 ;  /* 0x0000004d7f167223 */ /* 0x000fe20000000016 */
[----:B------:R-:W-:Y:S01]  /*69f0*/  LOP3.LUT R76, R184, 0xffff0000, RZ, 0xc0, !PT ;  /* 0xffff0000b84c7812 */ /* 0x000fe200078ec0ff */
[----:B------:R-:W-:Y:S01]  /*6a00*/  FMUL R25, R75, R29 ;  /* 0x0000001d4b197220 */ /* 0x000fe20000400000 */
[C---:B------:R-:W-:Y:S01]  /*6a10*/  FFMA R27, R127.reuse, R78, R27 ;  /* 0x0000004e7f1b7223 */ /* 0x040fe2000000001b */
[----:B------:R-:W-:Y:S01]  /*6a20*/  FFMA R24, R127, R69, R24 ;  /* 0x000000457f187223 */ /* 0x000fe20000000018 */
[----:B------:R-:W-:Y:S01]  /*6a30*/  SHF.L.U32 R69, R185, 0x10, RZ ;  /* 0x00000010b9457819 */ /* 0x000fe200000006ff */
[----:B------:R-:W-:Y:S01]  /*6a40*/  FMUL R26, R75, R30 ;  /* 0x0000001e4b1a7220 */ /* 0x000fe20000400000 */
[----:B------:R-:W-:Y:S01]  /*6a50*/  LOP3.LUT R78, R185, 0xffff0000, RZ, 0xc0, !PT ;  /* 0xffff0000b94e7812 */ /* 0x000fe200078ec0ff */
[----:B------:R-:W-:Y:S01]  /*6a60*/  FMUL R31, R75, R31 ;  /* 0x0000001f4b1f7220 */ /* 0x000fe20000400000 */
[----:B------:R-:W-:Y:S01]  /*6a70*/  FFMA R25, R127, R76, R25 ;  /* 0x0000004c7f197223 */ /* 0x000fe20000000019 */
[C---:B------:R-:W-:Y:S01]  /*6a80*/  SHF.L.U32 R77, R186.reuse, 0x10, RZ ;  /* 0x00000010ba4d7819 */ /* 0x040fe200000006ff */
[C---:B------:R-:W-:Y:S01]  /*6a90*/  FMUL R28, R75.reuse, R32 ;  /* 0x000000204b1c7220 */ /* 0x040fe20000400000 */
[----:B------:R-:W-:Y:S01]  /*6aa0*/  LOP3.LUT R76, R186, 0xffff0000, RZ, 0xc0, !PT ;  /* 0xffff0000ba4c7812 */ /* 0x000fe200078ec0ff */
[----:B------:R-:W-:Y:S01]  /*6ab0*/  FMUL R29, R75, R33 ;  /* 0x000000214b1d7220 */ /* 0x000fe20000400000 */
[C---:B------:R-:W-:Y:S01]  /*6ac0*/  FFMA R26, R127.reuse, R69, R26 ;  /* 0x000000457f1a7223 */ /* 0x040fe2000000001a */
[----:B------:R-:W-:Y:S01]  /*6ad0*/  FFMA R31, R127, R78, R31 ;  /* 0x0000004e7f1f7223 */ /* 0x000fe2000000001f */
[----:B------:R-:W-:Y:S01]  /*6ae0*/  SHF.L.U32 R69, R187, 0x10, RZ ;  /* 0x00000010bb457819 */ /* 0x000fe200000006ff */
[----:B------:R-:W-:Y:S01]  /*6af0*/  FMUL R30, R75, R34 ;  /* 0x000000224b1e7220 */ /* 0x000fe20000400000 */
[C---:B------:R-:W-:Y:S01]  /*6b00*/  FFMA R28, R127.reuse, R77, R28 ;  /* 0x0000004d7f1c7223 */ /* 0x040fe2000000001c */
[----:B------:R-:W-:Y:S01]  /*6b10*/  FFMA R29, R127, R76, R29 ;  /* 0x0000004c7f1d7223 */ /* 0x000fe2000000001d */
[----:B------:R-:W-:Y:S01]  /*6b20*/  LOP3.LUT R76, R187, 0xffff0000, RZ, 0xc0, !PT ;  /* 0xffff0000bb4c7812 */ /* 0x000fe200078ec0ff */
[C---:B------:R-:W-:Y:S01]  /*6b30*/  FMUL R35, R75.reuse, R35 ;  /* 0x000000234b237220 */ /* 0x040fe20000400000 */
        /* <DEDUP_REMOVED lines=83> */
[C---:B------:R-:W-:Y:S01]  /*7070*/  FFMA R57, R127.reuse, R78, R57 ;  /* 0x0000004e7f397223 */ /* 0x040fe20000000039 */
[C---:B------:R-:W-:Y:S01]  /*7080*/  FFMA R58, R127.reuse, R77, R58 ;  /* 0x0000004d7f3a7223 */ /* 0x040fe2000000003a */
[C---:B------:R-:W-:Y:S01]  /*7090*/  SHF.L.U32 R69, R202.reuse, 0x10, RZ ;  /* 0x00000010ca457819 */ /* 0x040fe200000006ff */
[----:B------:R-:W-:Y:S01]  /*70a0*/  FFMA R63, R127, R76, R63 ;  /* 0x0000004c7f3f7223 */ /* 0x000fe2000000003f */
[C---:B------:R-:W-:Y:S01]  /*70b0*/  FMUL R60, R75.reuse, R64 ;  /* 0x000000404b3c7220 */ /* 0x040fe20000400000 */
[----:B------:R-:W-:Y:S01]  /*70c0*/  LOP3.LUT R76, R202, 0xffff0000, RZ, 0xc0, !PT ;  /* 0xffff0000ca4c7812 */ /* 0x000fe200078ec0ff */
[----:B------:R-:W-:Y:S01]  /*70d0*/  FMUL R61, R75, R65 ;  /* 0x000000414b3d7220 */ /* 0x000fe20000400000 */
[----:B------:R-:W-:Y:S01]  /*70e0*/  SHF.L.U32 R77, R203, 0x10, RZ ;  /* 0x00000010cb4d7819 */ /* 0x000fe200000006ff */
[----:B------:R-:W-:Y:S01]  /*70f0*/  FMUL R62, R75, R66 ;  /* 0x000000424b3e7220 */ /* 0x000fe20000400000 */
[----:B------:R-:W-:Y:S01]  /*7100*/  LOP3.LUT R78, R203, 0xffff0000, RZ, 0xc0, !PT ;  /* 0xffff0000cb4e7812 */ /* 0x000fe200078ec0ff */
[----:B------:R-:W-:Y:S02]  /*7110*/  HFMA2 R64, -RZ, RZ, 3.7421875, 0 ;  /* 0x437c0000ff407431 */ /* 0x000fe400000001ff */
[----:B------:R-:W-:Y:S01]  /*7120*/  FMUL R67, R75, R67 ;  /* 0x000000434b437220 */ /* 0x000fe20000400000 */
[C---:B------:R-:W-:Y:S01]  /*7130*/  FFMA R60, R127.reuse, R69, R60 ;  /* 0x000000457f3c7223 */ /* 0x040fe2000000003c */
[C---:B------:R-:W-:Y:S01]  /*7140*/  FFMA R61, R127.reuse, R76, R61 ;  /* 0x0000004c7f3d7223 */ /* 0x040fe2000000003d */
[C---:B------:R-:W-:Y:S01]  /*7150*/  FFMA R62, R127.reuse, R77, R62 ;  /* 0x0000004d7f3e7223 */ /* 0x040fe2000000003e */
[----:B------:R-:W-:Y:S01]  /*7160*/  FFMA R67, R127, R78, R67 ;  /* 0x0000004e7f437223 */ /* 0x000fe20000000043 */
[----:B------:R-:W-:Y:S01]  /*7170*/  FFMA.SAT R65, R0, -R118, 0.5 ;  /* 0x3f00000000417423 */ /* 0x000fe20000002876 */
[----:B------:R1:W-:Y:S01]  /*7180*/  @!P1 SYNCS.ARRIVE.TRANS64.RED.A1T0 RZ, [R124+URZ], RZ ;  /* 0x000000ff7cff99a7 */ /* 0x0003e200081004ff */
[----:B------:R-:W-:Y:S02]  /*7190*/  @!P1 ISETP.NE.AND P0, PT, R125, 0x2, PT ;  /* 0x000000027d00980c */ /* 0x000fe40003f05270 */
[----:B------:R-:W-:Y:S02]  /*71a0*/  FFMA.RM R66, R65, R64, 12582913 ;  /* 0x4b40000141427423 */ /* 0x000fe40000004040 */
[----:B------:R-:W-:Y:S02]  /*71b0*/  @!P1 SEL R73, R125, RZ, P0 ;  /* 0x000000ff7d499207 */ /* 0x000fe40000000000 */
[----:B------:R-:W-:Y:S04]  /*71c0*/  FADD R65, R66, -12583039 ;  /* 0xcb40007f42417421 */ /* 0x000fe80000000000 */
[C---:B------:R-:W-:Y:S04]  /*71d0*/  FFMA R65, R0.reuse, -1.4426950216293334961, -R65 ;  /* 0xbfb8aa3b00417823 */ /* 0x040fe80000000841 */
[----:B------:R-:W-:Y:S01]  /*71e0*/  FFMA R65, R0, -1.925963033500011079e-08, R65 ;  /* 0xb2a5706000417823 */ /* 0x000fe20000000041 */
[----:B------:R-:W-:Y:S03]  /*71f0*/  FFMA.SAT R69, R2, -R118, 0.5 ;  /* 0x3f00000002457423 */ /* 0x000fe60000002876 */
[----:B------:R2:W3:Y:S01]  /*7200*/  MUFU.EX2 R119, R65 ;  /* 0x0000004100777308 */ /* 0x0004e20000000800 */
[----:B------:R-:W-:Y:S04]  /*7210*/  FFMA.RM R76, R69, R64, 12582913 ;  /* 0x4b400001454c7423 */ /* 0x000fe80000004040 */
[C---:B------:R-:W-:Y:S01]  /*7220*/  FADD R69, R76.reuse, -12583039 ;  /* 0xcb40007f4c457421 */ /* 0x040fe20000000000 */
[----:B------:R-:W-:Y:S03]  /*7230*/  SHF.L.U32 R76, R76, 0x17, RZ ;  /* 0x000000174c4c7819 */ /* 0x000fe600000006ff */
[C---:B------:R-:W-:Y:S04]  /*7240*/  FFMA R69, R2.reuse, -1.4426950216293334961, -R69 ;  /* 0xbfb8aa3b02457823 */ /* 0x040fe80000000845 */
[----:B------:R-:W-:Y:S01]  /*7250*/  FFMA R69, R2, -1.925963033500011079e-08, R69 ;  /* 0xb2a5706002457823 */ /* 0x000fe20000000045 */
[----:B------:R-:W-:Y:S04]  /*7260*/  FFMA.SAT R77, R3, -R118, 0.5 ;  /* 0x3f000000034d7423 */ /* 0x000fe80000002876 */
[----:B------:R-:W-:Y:S01]  /*7270*/  FFMA.RM R77, R77, R64, 12582913 ;  /* 0x4b4000014d4d7423 */ /* 0x000fe20000004040 */
[----:B------:R-:W4:Y:S03]  /*7280*/  MUFU.EX2 R69, R69 ;  /* 0x0000004500457308 */ /* 0x000f260000000800 */
[C---:B------:R-:W-:Y:S01]  /*7290*/  FADD R0, R77.reuse, -12583039 ;  /* 0xcb40007f4d007421 */ /* 0x040fe20000000000 */
[----:B------:R-:W-:Y:S03]  /*72a0*/  SHF.L.U32 R77, R77, 0x17, RZ ;  /* 0x000000174d4d7819 */ /* 0x000fe600000006ff */
[C---:B------:R-:W-:Y:S04]  /*72b0*/  FFMA R0, R3.reuse, -1.4426950216293334961, -R0 ;  /* 0xbfb8aa3b03007823 */ /* 0x040fe80000000800 */
[----:B------:R-:W-:Y:S01]  /*72c0*/  FFMA R0, R3, -1.925963033500011079e-08, R0 ;  /* 0xb2a5706003007823 */ /* 0x000fe20000000000 */
[----:B------:R-:W-:Y:S03]  /*72d0*/  FFMA.SAT R3, R7, -R118, 0.5 ;  /* 0x3f00000007037423 */ /* 0x000fe60000002876 */
[----:B------:R-:W5:Y:S01]  /*72e0*/  MUFU.EX2 R120, R0 ;  /* 0x0000000000787308 */ /* 0x000f620000000800 */
[----:B------:R-:W-:Y:S04]  /*72f0*/  FFMA.RM R78, R3, R64, 12582913 ;  /* 0x4b400001034e7423 */ /* 0x000fe80000004040 */
[C---:B------:R-:W-:Y:S01]  /*7300*/  FADD R2, R78.reuse, -12583039 ;  /* 0xcb40007f4e027421 */ /* 0x040fe20000000000 */
[----:B------:R-:W-:Y:S03]  /*7310*/  SHF.L.U32 R78, R78, 0x17, RZ ;  /* 0x000000174e4e7819 */ /* 0x000fe600000006ff */
[C---:B------:R-:W-:Y:S04]  /*7320*/  FFMA R2, R7.reuse, -1.4426950216293334961, -R2 ;  /* 0xbfb8aa3b07027823 */ /* 0x040fe80000000802 */
[----:B------:R-:W-:Y:S01]  /*7330*/  FFMA R2, R7, -1.925963033500011079e-08, R2 ;  /* 0xb2a5706007027823 */ /* 0x000fe20000000002 */
[C---:B------:R-:W-:Y:S03]  /*7340*/  FFMA.SAT R3, R4.reuse, -R118, 0.5 ;  /* 0x3f00000004037423 */ /* 0x040fe60000002876 */
[----:B------:R-:W1:Y:S01]  /*7350*/  MUFU.EX2 R121, R2 ;  /* 0x0000000200797308 */ /* 0x000e620000000800 */
[----:B------:R-:W-:Y:S04]  /*7360*/  FFMA.RM R79, R3, R64, 12582913 ;  /* 0x4b400001034f7423 */ /* 0x000fe80000004040 */
[----:B------:R-:W-:Y:S04]  /*7370*/  FADD R3, R79, -12583039 ;  /* 0xcb40007f4f037421 */ /* 0x000fe80000000000 */
[C---:B------:R-:W-:Y:S04]  /*7380*/  FFMA R3, R4.reuse, -1.4426950216293334961, -R3 ;  /* 0xbfb8aa3b04037823 */ /* 0x040fe80000000803 */
[----:B------:R-:W-:Y:S01]  /*7390*/  FFMA R3, R4, -1.925963033500011079e-08, R3 ;  /* 0xb2a5706004037823 */ /* 0x000fe20000000003 */
[----:B------:R-:W-:Y:S03]  /*73a0*/  FFMA.SAT R7, R5, -R118, 0.5 ;  /* 0x3f00000005077423 */ /* 0x000fe60000002876 */
[----:B------:R3:W1:Y:S01]  /*73b0*/  MUFU.EX2 R122, R3 ;  /* 0x00000003007a7308 */ /* 0x0006620000000800 */
[----:B------:R-:W-:Y:S04]  /*73c0*/  FFMA.RM R80, R7, R64, 12582913 ;  /* 0x4b40000107507423 */ /* 0x000fe80000004040 */
[----:B------:R-:W-:Y:S04]  /*73d0*/  FADD R4, R80, -12583039 ;  /* 0xcb40007f50047421 */ /* 0x000fe80000000000 */
        /* <DEDUP_REMOVED lines=57> */
[----:B------:R-:W1:Y:S01]  /*7770*/  MUFU.EX2 R135, R13 ;  /* 0x0000000d00877308 */ /* 0x000e620000000800 */
        /* <DEDUP_REMOVED lines=41> */
[----:B------:R1:W1:Y:S01]  /*7a10*/  MUFU.EX2 R142, R20 ;  /* 0x00000014008e7308 */ /* 0x0002620000000800 */
        /* <DEDUP_REMOVED lines=126> */
[----:B--2---:R-:W-:Y:S04]  /*8200*/  FFMA.RM R65, R43, R64, 12582913 ;  /* 0x4b4000012b417423 */ /* 0x004fe80000004040 */
[----:B------:R-:W-:Y:S04]  /*8210*/  FADD R42, R65, -12583039 ;  /* 0xcb40007f412a7421 */ /* 0x000fe80000000000 */
[C---:B------:R-:W-:Y:S04]  /*8220*/  FFMA R42, R47.reuse, -1.4426950216293334961, -R42 ;  /* 0xbfb8aa3b2f2a7823 */ /* 0x040fe8000000082a */
[----:B------:R-:W-:Y:S01]  /*8230*/  FFMA R42, R47, -1.925963033500011079e-08, R42 ;  /* 0xb2a570602f2a7823 */ /* 0x000fe2000000002a */
[C---:B------:R-:W-:Y:S03]  /*8240*/  FFMA.SAT R43, R44.reuse, -R118, 0.5 ;  /* 0x3f0000002c2b7423 */ /* 0x040fe60000002876 */
[----:B------:R-:W2:Y:S01]  /*8250*/  MUFU.EX2 R164, R42 ;  /* 0x0000002a00a47308 */ /* 0x000ea20000000800 */
[----:B------:R-:W-:Y:S04]  /*8260*/  FFMA.RM R47, R43, R64, 12582913 ;  /* 0x4b4000012b2f7423 */ /* 0x000fe80000004040 */
[----:B------:R-:W-:Y:S04]  /*8270*/  FADD R43, R47, -12583039 ;  /* 0xcb40007f2f2b7421 */ /* 0x000fe80000000000 */
[C---:B------:R-:W-:Y:S04]  /*8280*/  FFMA R43, R44.reuse, -1.4426950216293334961, -R43 ;  /* 0xbfb8aa3b2c2b7823 */ /* 0x040fe8000000082b */
[----:B------:R-:W-:Y:S01]  /*8290*/  FFMA R43, R44, -1.925963033500011079e-08, R43 ;  /* 0xb2a570602c2b7823 */ /* 0x000fe2000000002b */
[----:B---3--:R-:W-:Y:S03]  /*82a0*/  FFMA.SAT R3, R45, -R118, 0.5 ;  /* 0x3f0000002d037423 */ /* 0x008fe60000002876 */
[----:B------:R-:W3:Y:S01]  /*82b0*/  MUFU.EX2 R165, R43 ;  /* 0x0000002b00a57308 */ /* 0x000ee20000000800 */
[----:B------:R-:W-:Y:S04]  /*82c0*/  FFMA.RM R44, R3, R64, 12582913 ;  /* 0x4b400001032c7423 */ /* 0x000fe80000004040 */
[----:B------:R-:W-:Y:S04]  /*82d0*/  FADD R0, R44, -12583039 ;  /* 0xcb40007f2c007421 */ /* 0x000fe80000000000 */
[C---:B------:R-:W-:Y:S04]  /*82e0*/  FFMA R0, R45.reuse, -1.4426950216293334961, -R0 ;  /* 0xbfb8aa3b2d007823 */ /* 0x040fe80000000800 */
[----:B------:R-:W-:Y:S01]  /*82f0*/  FFMA R0, R45, -1.925963033500011079e-08, R0 ;  /* 0xb2a570602d007823 */ /* 0x000fe20000000000 */
[C---:B------:R-:W-:Y:S03]  /*8300*/  FFMA.SAT R3, R46.reuse, -R118, 0.5 ;  /* 0x3f0000002e037423 */ /* 0x040fe60000002876 */
[----:B------:R-:W3:Y:S01]  /*8310*/  MUFU.EX2 R166, R0 ;  /* 0x0000000000a67308 */ /* 0x000ee20000000800 */
[----:B------:R-:W-:Y:S04]  /*8320*/  FFMA.RM R45, R3, R64, 12582913 ;  /* 0x4b400001032d7423 */ /* 0x000fe80000004040 */
[----:B------:R-:W-:Y:S04]  /*8330*/  FADD R3, R45, -12583039 ;  /* 0xcb40007f2d037421 */ /* 0x000fe80000000000 */
[C---:B------:R-:W-:Y:S04]  /*8340*/  FFMA R3, R46.reuse, -1.4426950216293334961, -R3 ;  /* 0xbfb8aa3b2e037823 */ /* 0x040fe80000000803 */
[----:B------:R-:W-:Y:S01]  /*8350*/  FFMA R3, R46, -1.925963033500011079e-08, R3 ;  /* 0xb2a570602e037823 */ /* 0x000fe20000000003 */
[----:B----4-:R-:W-:Y:S03]  /*8360*/  FFMA.SAT R5, R51, -R118, 0.5 ;  /* 0x3f00000033057423 */ /* 0x010fe60000002876 */
[----:B------:R4:W3:Y:S01]  /*8370*/  MUFU.EX2 R167, R3 ;  /* 0x0000000300a77308 */ /* 0x0008e20000000800 */
        /* <DEDUP_REMOVED lines=10> */
[----:B-----5:R-:W-:Y:S03]  /*8420*/  FFMA.SAT R7, R49, -R118, 0.5 ;  /* 0x3f00000031077423 */ /* 0x020fe60000002876 */
[----:B------:R-:W5:Y:S01]  /*8430*/  MUFU.EX2 R169, R5 ;  /* 0x0000000500a97308 */ /* 0x000f620000000800 */
[----:B------:R-:W-:Y:S04]  /*8440*/  FFMA.RM R48, R7, R64, 12582913 ;  /* 0x4b40000107307423 */ /* 0x000fe80000004040 */
[----:B------:R-:W-:Y:S04]  /*8450*/  FADD R4, R48, -12583039 ;  /* 0xcb40007f30047421 */ /* 0x000fe80000000000 */
[C---:B------:R-:W-:Y:S04]  /*8460*/  FFMA R4, R49.reuse, -1.4426950216293334961, -R4 ;  /* 0xbfb8aa3b31047823 */ /* 0x040fe80000000804 */
[----:B------:R-:W-:Y:S01]  /*8470*/  FFMA R4, R49, -1.925963033500011079e-08, R4 ;  /* 0xb2a5706031047823 */ /* 0x000fe20000000004 */
[C---:B------:R-:W-:Y:S03]  /*8480*/  FFMA.SAT R7, R50.reuse, -R118, 0.5 ;  /* 0x3f00000032077423 */ /* 0x040fe60000002876 */
[----:B------:R-:W5:Y:S01]  /*8490*/  MUFU.EX2 R170, R4 ;  /* 0x0000000400aa7308 */ /* 0x000f620000000800 */
[----:B------:R-:W-:Y:S04]  /*84a0*/  FFMA.RM R49, R7, R64, 12582913 ;  /* 0x4b40000107317423 */ /* 0x000fe80000004040 */
[----:B------:R-:W-:Y:S04]  /*84b0*/  FADD R7, R49, -12583039 ;  /* 0xcb40007f31077421 */ /* 0x000fe80000000000 */
[C---:B------:R-:W-:Y:S04]  /*84c0*/  FFMA R7, R50.reuse, -1.4426950216293334961, -R7 ;  /* 0xbfb8aa3b32077823 */ /* 0x040fe80000000807 */
[----:B------:R-:W-:Y:S01]  /*84d0*/  FFMA R7, R50, -1.925963033500011079e-08, R7 ;  /* 0xb2a5706032077823 */ /* 0x000fe20000000007 */
[----:B-1----:R-:W-:Y:S04]  /*84e0*/  FFMA.SAT R9, R55, -R118, 0.5 ;  /* 0x3f00000037097423 */ /* 0x002fe80000002876 */
[----:B------:R-:W-:Y:S04]  /*84f0*/  FFMA.RM R50, R9, R64, 12582913 ;  /* 0x4b40000109327423 */ /* 0x000fe80000004040 */
[----:B------:R-:W-:Y:S04]  /*8500*/  FADD R6, R50, -12583039 ;  /* 0xcb40007f32067421 */ /* 0x000fe80000000000 */
[C---:B------:R-:W-:Y:S04]  /*8510*/  FFMA R6, R55.reuse, -1.4426950216293334961, -R6 ;  /* 0xbfb8aa3b37067823 */ /* 0x040fe80000000806 */
[----:B------:R-:W-:Y:S01]  /*8520*/  FFMA R6, R55, -1.925963033500011079e-08, R6 ;  /* 0xb2a5706037067823 */ /* 0x000fe20000000006 */
[C---:B------:R-:W-:Y:S04]  /*8530*/  FFMA.SAT R9, R52.reuse, -R118, 0.5 ;  /* 0x3f00000034097423 */ /* 0x040fe80000002876 */
[----:B------:R-:W-:Y:S04]  /*8540*/  FFMA.RM R55, R9, R64, 12582913 ;  /* 0x4b40000109377423 */ /* 0x000fe80000004040 */
[----:B------:R-:W-:Y:S04]  /*8550*/  FADD R9, R55, -12583039 ;  /* 0xcb40007f37097421 */ /* 0x000fe80000000000 */
[C---:B------:R-:W-:Y:S04]  /*8560*/  FFMA R9, R52.reuse, -1.4426950216293334961, -R9 ;  /* 0xbfb8aa3b34097823 */ /* 0x040fe80000000809 */
[----:B------:R-:W-:Y:S01]  /*8570*/  FFMA R9, R52, -1.925963033500011079e-08, R9 ;  /* 0xb2a5706034097823 */ /* 0x000fe20000000009 */
[----:B------:R-:W-:Y:S04]  /*8580*/  FFMA.SAT R11, R53, -R118, 0.5 ;  /* 0x3f000000350b7423 */ /* 0x000fe80000002876 */
        /* <DEDUP_REMOVED lines=49> */
[----:B------:R-:W-:Y:S01]  /*88a0*/  FFMA.SAT R31, R67, -R118, 0.5 ;  /* 0x3f000000431f7423 */ /* 0x000fe20000002876 */
[----:B------:R-:W-:Y:S03]  /*88b0*/  SHF.L.U32 R118, R66, 0x17, RZ ;  /* 0x0000001742767819 */ /* 0x000fe600000006ff */
[----:B------:R-:W-:Y:S04]  /*88c0*/  FFMA.RM R30, R31, R64, 12582913 ;  /* 0x4b4000011f1e7423 */ /* 0x000fe80000004040 */
[----:B------:R-:W-:Y:S04]  /*88d0*/  FADD R18, R30, -12583039 ;  /* 0xcb40007f1e127421 */ /* 0x000fe80000000000 */
[C---:B------:R-:W-:Y:S04]  /*88e0*/  FFMA R18, R67.reuse, -1.4426950216293334961, -R18 ;  /* 0xbfb8aa3b43127823 */ /* 0x040fe80000000812 */
[----:B------:R-:W-:Y:S01]  /*88f0*/  FFMA R18, R67, -1.925963033500011079e-08, R18 ;  /* 0xb2a5706043127823 */ /* 0x000fe20000000012 */
[----:B------:R-:W-:Y:S01]  /*8900*/  FFMA R35, R119, R118, 1 ;  /* 0x3f80000077237423 */ /* 0x000fe20000000076 */
[----:B------:R-:W-:Y:S01]  /*8910*/  @!P1 SEL R119, RZ, 0x1, P0 ;  /* 0x00000001ff779807 */ /* 0x000fe20000000000 */
[----:B----4-:R-:W-:Y:S01]  /*8920*/  FFMA R3, R69, R76, 1 ;  /* 0x3f80000045037423 */ /* 0x010fe2000000004c */
[----:B------:R-:W-:Y:S01]  /*8930*/  SHF.L.U32 R69, R79, 0x17, RZ ;  /* 0x000000174f457819 */ /* 0x000fe200000006ff */
[----:B------:R-:W-:Y:S01]  /*8940*/  FFMA R76, R120, R77, 1 ;  /* 0x3f800000784c7423 */ /* 0x000fe2000000004d */
[----:B------:R-:W-:Y:S01]  /*8950*/  SHF.L.U32 R77, R81, 0x17, RZ ;  /* 0x00000017514d7819 */ /* 0x000fe200000006ff */
[----:B------:R-:W-:Y:S01]  /*8960*/  FFMA R61, R121, R78, 1 ;  /* 0x3f800000793d7423 */ /* 0x000fe2000000004e */
[----:B------:R-:W-:Y:S01]  /*8970*/  SHF.L.U32 R78, R80, 0x17, RZ ;  /* 0x00000017504e7819 */ /* 0x000fe200000006ff */
[----:B------:R-:W-:Y:S01]  /*8980*/  FFMA R124, R122, R69, 1 ;  /* 0x3f8000007a7c7423 */ /* 0x000fe20000000045 */
[----:B------:R-:W-:Y:S02]  /*8990*/  SHF.L.U32 R79, R82, 0x17, RZ ;  /* 0x00000017524f7819 */ /* 0x000fe400000006ff */
[----:B------:R-:W-:Y:S01]  /*89a0*/  SHF.L.U32 R69, R84, 0x17, RZ ;  /* 0x0000001754457819 */ /* 0x000fe200000006ff */
[----:B------:R-:W-:Y:S01]  /*89b0*/  FFMA R125, R123, R78, 1 ;  /* 0x3f8000007b7d7423 */ /* 0x000fe2000000004e */
[----:B------:R-:W-:Y:S01]  /*89c0*/  SHF.L.U32 R78, R83, 0x17, RZ ;  /* 0x00000017534e7819 */ /* 0x000fe200000006ff */
[----:B------:R-:W-:Y:S01]  /*89d0*/  FFMA R62, R126, R77, 1 ;  /* 0x3f8000007e3e7423 */ /* 0x000fe2000000004d */
[----:B------:R-:W-:Y:S01]  /*89e0*/  IADD3 R118, PT, PT, R35, 0x1800000, RZ ;  /* 0x0180000023767810 */ /* 0x000fe20007ffe0ff */
[----:B------:R-:W-:Y:S01]  /*89f0*/  FFMA R33, R128, R79, 1 ;  /* 0x3f80000080217423 */ /* 0x000fe2000000004f */
[----:B------:R-:W-:Y:S01]  /*8a00*/  SHF.L.U32 R80, R85, 0x17, RZ ;  /* 0x0000001755507819 */ /* 0x000fe200000006ff */
[----:B------:R-:W1:Y:S01]  /*8a10*/  MUFU.EX2 R126, R7 ;  /* 0x00000007007e7308 */ /* 0x000e620000000800 */
[----:B------:R-:W-:Y:S01]  /*8a20*/  SHF.L.U32 R77, R86, 0x17, RZ ;  /* 0x00000017564d7819 */ /* 0x000fe200000006ff */
[----:B------:R-:W-:Y:S01]  /*8a30*/  FFMA R122, R129, R78, 1 ;  /* 0x3f800000817a7423 */ /* 0x000fe2000000004e */
[----:B------:R-:W-:Y:S01]  /*8a40*/  LOP3.LUT R118, R118, 0x7f800000, RZ, 0xc0, !PT ;  /* 0x7f80000076767812 */ /* 0x000fe200078ec0ff */
[----:B------:R-:W-:Y:S01]  /*8a50*/  FFMA R123, R130, R69, 1 ;  /* 0x3f800000827b7423 */ /* 0x000fe20000000045 */
[----:B------:R-:W-:Y:S01]  /*8a60*/  SHF.L.U32 R78, R87, 0x17, RZ ;  /* 0x00000017574e7819 */ /* 0x000fe200000006ff */
[----:B------:R-:W-:Y:S01]  /*8a70*/  FFMA R58, R131, R80, 1 ;  /* 0x3f800000833a7423 */ /* 0x000fe20000000050 */
[----:B------:R-:W-:Y:S03]  /*8a80*/  SHF.L.U32 R69, R88, 0x17, RZ ;  /* 0x0000001758457819 */ /* 0x000fe600000006ff */
[----:B------:R-:W4:Y:S01]  /*8a90*/  MUFU.EX2 R128, R6 ;  /* 0x0000000600807308 */ /* 0x000f220000000800 */
[----:B------:R-:W-:Y:S01]  /*8aa0*/  ISETP.GT.U32.AND P0, PT, R118, 0x1ffffff, PT ;  /* 0x01ffffff7600780c */ /* 0x000fe20003f04070 */
[----:B------:R-:W-:Y:S01]  /*8ab0*/  FFMA R57, R132, R77, 1 ;  /* 0x3f80000084397423 */ /* 0x000fe2000000004d */
[----:B------:R-:W-:Y:S01]  /*8ac0*/  SHF.L.U32 R80, R89, 0x17, RZ ;  /* 0x0000001759507819 */ /* 0x000fe200000006ff */
[----:B------:R-:W-:Y:S01]  /*8ad0*/  FFMA R118, R133, R78, 1 ;  /* 0x3f80000085767423 */ /* 0x000fe2000000004e */
[----:B------:R-:W-:Y:S01]  /*8ae0*/  SHF.L.U32 R77, R90, 0x17, RZ ;  /* 0x000000175a4d7819 */ /* 0x000fe200000006ff */
[----:B------:R-:W-:Y:S01]  /*8af0*/  FFMA R121, R134, R69, 1 ;  /* 0x3f80000086797423 */ /* 0x000fe20000000045 */
[----:B------:R-:W-:Y:S03]  /*8b00*/  SHF.L.U32 R78, R91, 0x17, RZ ;  /* 0x000000175b4e7819 */ /* 0x000fe600000006ff */
[----:B------:R-:W4:Y:S01]  /*8b10*/  MUFU.EX2 R129, R9 ;  /* 0x0000000900817308 */ /* 0x000f220000000800 */
[----:B------:R-:W-:Y:S01]  /*8b20*/  SHF.L.U32 R69, R92, 0x17, RZ ;  /* 0x000000175c457819 */ /* 0x000fe200000006ff */
[----:B------:R-:W-:Y:S01]  /*8b30*/  FFMA R88, R135, R80, 1 ;  /* 0x3f80000087587423 */ /* 0x000fe20000000050 */
[----:B------:R-:W-:Y:S01]  /*8b40*/  @!P1 LOP3.LUT R222, R222, R119, RZ, 0x3c, !PT ;  /* 0x00000077dede9212 */ /* 0x000fe200078e3cff */
[----:B------:R-:W-:Y:S01]  /*8b50*/  FFMA R119, R136, R77, 1 ;  /* 0x3f80000088777423 */ /* 0x000fe2000000004d */
[----:B------:R-:W-:Y:S01]  /*8b60*/  SHF.L.U32 R80, R95, 0x17, RZ ;  /* 0x000000175f507819 */ /* 0x000fe200000006ff */
[----:B------:R-:W-:Y:S01]  /*8b70*/  FFMA R42, R137, R78, 1 ;  /* 0x3f800000892a7423 */ /* 0x000fe2000000004e */
[----:B------:R-:W-:Y:S03]  /*8b80*/  SHF.L.U32 R78, R93, 0x17, RZ ;  /* 0x000000175d4e7819 */ /* 0x000fe600000006ff */
[----:B------:R-:W4:Y:S01]  /*8b90*/  MUFU.EX2 R130, R8 ;  /* 0x0000000800827308 */ /* 0x000f220000000800 */
        /* <DEDUP_REMOVED lines=9> */
[----:B------:R-:W-:Y:S01]  /*8c30*/  FFMA R31, R142, R77, 1 ;  /* 0x3f8000008e1f7423 */ /* 0x000fe2000000004d */
[----:B------:R-:W-:Y:S01]  /*8c40*/  SHF.L.U32 R80, R99, 0x17, RZ ;  /* 0x0000001763507819 */ /* 0x000fe200000006ff */
[----:B------:R-:W-:Y:S01]  /*8c50*/  FFMA R98, R143, R78, 1 ;  /* 0x3f8000008f627423 */ /* 0x000fe2000000004e */
[----:B------:R-:W4:Y:S01]  /*8c60*/  MUFU.EX2 R99, R11 ;  /* 0x0000000b00637308 */ /* 0x000f220000000800 */
[----:B------:R-:W-:Y:S01]  /*8c70*/  SHF.L.U32 R77, R100, 0x17, RZ ;  /* 0x00000017644d7819 */ /* 0x000fe200000006ff */
        /* <DEDUP_REMOVED lines=11> */
[----:B------:R-:W-:Y:S01]  /*8d30*/  SHF.L.U32 R69, R106, 0x17, RZ ;  /* 0x000000176a457819 */ /* 0x000fe200000006ff */
[----:B------:R-:W-:Y:S01]  /*8d40*/  FFMA R84, R149, R80, 1 ;  /* 0x3f80000095547423 */ /* 0x000fe20000000050 */
[----:B------:R-:W-:Y:S03]  /*8d50*/  FFMA R85, R150, R77, 1 ;  /* 0x3f80000096557423 */ /* 0x000fe6000000004d */
[----:B------:R-:W4:Y:S01]  /*8d60*/  MUFU.EX2 R102, R13 ;  /* 0x0000000d00667308 */ /* 0x000f220000000800 */
[----:B------:R-:W-:Y:S01]  /*8d70*/  SHF.L.U32 R80, R109, 0x17, RZ ;  /* 0x000000176d507819 */ /* 0x000fe200000006ff */
[----:B------:R-:W-:Y:S01]  /*8d80*/  FFMA R32, R151, R78, 1 ;  /* 0x3f80000097207423 */ /* 0x000fe2000000004e */
[----:B------:R-:W-:Y:S01]  /*8d90*/  SHF.L.U32 R78, R107, 0x17, RZ ;  /* 0x000000176b4e7819 */ /* 0x000fe200000006ff */
[----:B------:R-:W-:Y:S01]  /*8da0*/  FFMA R39, R152, R69, 1 ;  /* 0x3f80000098277423 */ /* 0x000fe20000000045 */
[----:B------:R-:W-:Y:S02]  /*8db0*/  SHF.L.U32 R69, R108, 0x17, RZ ;  /* 0x000000176c457819 */ /* 0x000fe400000006ff */
        /* <DEDUP_REMOVED lines=29> */
[----:B--2---:R-:W-:Y:S01]  /*8f90*/  FFMA R77, R164, R77, 1 ;  /* 0x3f800000a44d7423 */ /* 0x004fe2000000004d */
[----:B------:R-:W-:Y:S01]  /*8fa0*/  SHF.L.U32 R104, R24, 0x17, RZ ;  /* 0x0000001718687819 */ /* 0x000fe200000006ff */
[----:B---3--:R-:W-:Y:S01]  /*8fb0*/  FFMA R56, R165, R78, 1 ;  /* 0x3f800000a5387423 */ /* 0x008fe2000000004e */
[----:B------:R-:W-:Y:S03]  /*8fc0*/  SHF.L.U32 R78, R45, 0x17, RZ ;  /* 0x000000172d4e7819 */ /* 0x000fe600000006ff */
[----:B------:R-:W2:Y:S01]  /*8fd0*/  MUFU.EX2 R109, R16 ;  /* 0x00000010006d7308 */ /* 0x000ea20000000800 */
[----:B------:R-:W-:Y:S01]  /*8fe0*/  SHF.L.U32 R106, R25, 0x17, RZ ;  /* 0x00000017196a7819 */ /* 0x000fe200000006ff */
[----:B------:R-:W-:Y:S01]  /*8ff0*/  FFMA R47, R166, R69, 1 ;  /* 0x3f800000a62f7423 */ /* 0x000fe20000000045 */
[----:B------:R-:W-:Y:S01]  /*9000*/  SHF.L.U32 R69, R46, 0x17, RZ ;  /* 0x000000172e457819 */ /* 0x000fe200000006ff */
[----:B------:R-:W-:Y:S01]  /*9010*/  FFMA R48, R167, R78, 1 ;  /* 0x3f800000a7307423 */ /* 0x000fe2000000004e */
[----:B------:R-:W-:Y:S03]  /*9020*/  SHF.L.U32 R78, R55, 0x17, RZ ;  /* 0x00000017374e7819 */ /* 0x000fe600000006ff */
[----:B------:R-:W-:Y:S01]  /*9030*/  FFMA R69, R168, R69, 1 ;  /* 0x3f800000a8457423 */ /* 0x000fe20000000045 */
[----:B-----5:R-:W-:Y:S01]  /*9040*/  FFMA R52, R169, R90, 1 ;  /* 0x3f800000a9347423 */ /* 0x020fe2000000005a */
[----:B------:R-:W-:Y:S01]  /*9050*/  SHF.L.U32 R90, R22, 0x17, RZ ;  /* 0x00000017165a7819 */ /* 0x000fe200000006ff */
[----:B------:R-:W3:Y:S01]  /*9060*/  MUFU.EX2 R110, R19 ;  /* 0x00000013006e7308 */ /* 0x000ee20000000800 */
[----:B------:R-:W-:Y:S01]  /*9070*/  FFMA R51, R170, R93, 1 ;  /* 0x3f800000aa337423 */ /* 0x000fe2000000005d */
[----:B------:R-:W-:Y:S05]  /*9080*/  SHF.L.U32 R93, R49, 0x17, RZ ;  /* 0x00000017315d7819 */ /* 0x000fea00000006ff */
[----:B-1----:R-:W-:Y:S03]  /*9090*/  FFMA R92, R126, R93, 1 ;  /* 0x3f8000007e5c7423 */ /* 0x002fe6000000005d */
[----:B------:R-:W1:Y:S01]  /*90a0*/  MUFU.EX2 R111, R18 ;  /* 0x00000012006f7308 */ /* 0x000e620000000800 */
[----:B----4-:R-:W-:Y:S01]  /*90b0*/  FFMA R67, R128, R95, 1 ;  /* 0x3f80000080437423 */ /* 0x010fe2000000005f */
[----:B------:R-:W-:Y:S01]  /*90c0*/  SHF.L.U32 R95, R23, 0x17, RZ ;  /* 0x00000017175f7819 */ /* 0x000fe200000006ff */
[----:B------:R-:W-:Y:S01]  /*90d0*/  FFMA R54, R129, R78, 1 ;  /* 0x3f80000081367423 */ /* 0x000fe2000000004e */
[----:B------:R-:W-:Y:S01]  /*90e0*/  SHF.L.U32 R78, R21, 0x17, RZ ;  /* 0x00000017154e7819 */ /* 0x000fe200000006ff */
[----:B------:R-:W-:Y:S01]  /*90f0*/  FFMA R55, R130, R97, 1 ;  /* 0x3f80000082377423 */ /* 0x000fe20000000061 */
[----:B------:R-:W-:Y:S03]  /*9100*/  SHF.L.U32 R97, R27, 0x17, RZ ;  /* 0x000000171b617819 */ /* 0x000fe600000006ff */
[----:B------:R-:W-:Y:S01]  /*9110*/  FFMA R100, R99, R78, 1 ;  /* 0x3f80000063647423 */ /* 0x000fe2000000004e */
[----:B------:R-:W-:Y:S01]  /*9120*/  FFMA R93, R101, R90, 1 ;  /* 0x3f800000655d7423 */ /* 0x000fe2000000005a */
[----:B------:R-:W-:Y:S01]  /*9130*/  SHF.L.U32 R90, R26, 0x17, RZ ;  /* 0x000000171a5a7819 */ /* 0x000fe200000006ff */
[----:B------:R-:W-:Y:S01]  /*9140*/  FFMA R78, R102, R95, 1 ;  /* 0x3f800000664e7423 */ /* 0x000fe2000000005f */
[----:B------:R-:W-:Y:S01]  /*9150*/  SHF.L.U32 R102, R28, 0x17, RZ ;  /* 0x000000171c667819 */ /* 0x000fe200000006ff */
[----:B------:R-:W-:Y:S01]  /*9160*/  FFMA R59, R103, R104, 1 ;  /* 0x3f800000673b7423 */ /* 0x000fe20000000068 */
[----:B------:R-:W-:Y:S01]  /*9170*/  SHF.L.U32 R99, R29, 0x17, RZ ;  /* 0x000000171d637819 */ /* 0x000fe200000006ff */
[----:B------:R-:W-:Y:S01]  /*9180*/  FFMA R60, R105, R106, 1 ;  /* 0x3f800000693c7423 */ /* 0x000fe2000000006a */
[----:B------:R-:W-:Y:S01]  /*9190*/  SHF.L.U32 R104, R30, 0x17, RZ ;  /* 0x000000171e687819 */ /* 0x000fe200000006ff */
[----:B------:R-:W-:Y:S01]  /*91a0*/  FFMA R95, R107, R90, 1 ;  /* 0x3f8000006b5f7423 */ /* 0x000fe2000000005a */
[----:B------:R-:W-:Y:S01]  /*91b0*/  FFMA R90, R108, R97, 1 ;  /* 0x3f8000006c5a7423 */ /* 0x000fe20000000061 */
[----:B--2---:R-:W-:Y:S01]  /*91c0*/  FFMA R63, R109, R102, 1 ;  /* 0x3f8000006d3f7423 */ /* 0x004fe20000000066 */
[----:B---3--:R-:W-:Y:S01]  /*91d0*/  FFMA R66, R110, R99, 1 ;  /* 0x3f8000006e427423 */ /* 0x008fe20000000063 */
[----:B-1----:R-:W-:Y:S01]  /*91e0*/  FFMA R65, R111, R104, 1 ;  /* 0x3f8000006f417423 */ /* 0x002fe20000000068 */
[----:B------:R-:W-:Y:S06]  /*91f0*/  @P0 BRA `(.L_x_120) ;  /* 0x0000000000140947 */ /* 0x000fec0003800000 */
[----:B------:R-:W-:Y:S02]  /*9200*/  MOV R101, R35 ;  /* 0x0000002300657202 */ /* 0x000fe40000000f00 */
[----:B------:R-:W-:Y:S02]  /*9210*/  MOV R102, 0x9230 ;  /* 0x0000923000667802 */ /* 0x000fe40000000f00 */
[----:B------:R-:W-:Y:S05]  /*9220*/  CALL.REL.NOINC `($__internal_3_$__cuda_sm20_rcp_rn_f32_slowpath) ;  /* 0x0000005400447944 */ /* 0x000fea0003c00000 */
[----:B------:R-:W-:Y:S01]  /*9230*/  MOV R0, R64 ;  /* 0x0000004000007202 */ /* 0x000fe20000000f00 */
[----:B------:R-:W-:Y:S05]  /*9240*/  BRA `(.L_x_121) ;  /* 0x0000000000107947 */ /* 0x000fea0003800000 */
.L_x_120:
[----:B------:R-:W1:Y:S02]  /*9250*/  MUFU.RCP R0, R35 ;  /* 0x0000002300007308 */ /* 0x000e640000001000 */
[----:B-1----:R-:W-:Y:S04]  /*9260*/  FFMA R2, R35, R0, -1 ;  /* 0xbf80000023027423 */ /* 0x002fe80000000000 */
[----:B------:R-:W-:Y:S04]  /*9270*/  FADD.FTZ R5, -R2, -RZ ;  /* 0x800000ff02057221 */ /* 0x000fe80000010100 */
[----:B------:R-:W-:Y:S07]  /*9280*/  FFMA R0, R0, R5, R0 ;  /* 0x0000000500007223 */ /* 0x000fee0000000000 */
.L_x_121:
[----:B------:R-:W-:Y:S05]  /*9290*/  BSYNC.RECONVERGENT B1 ;  /* 0x0000000000017941 */ /* 0x000fea0003800200 */
.L_x_119:
[----:B------:R-:W-:Y:S01]  /*92a0*/  VIADD R2, R3, 0x1800000 ;  /* 0x0180000003027836 */ /* 0x000fe20000000000 */
[----:B------:R-:W-:Y:S04]  /*92b0*/  BSSY.RECONVERGENT B1, `(.L_x_122) ;  /* 0x000000e000017945 */ /* 0x000fe80003800200 */
[----:B------:R-:W-:Y:S04]  /*92c0*/  LOP3.LUT R2, R2, 0x7f800000, RZ, 0xc0, !PT ;  /* 0x7f80000002027812 */ /* 0x000fe800078ec0ff */
[----:B------:R-:W-:Y:S11]  /*92d0*/  ISETP.GT.U32.AND P0, PT, R2, 0x1ffffff, PT ;  /* 0x01ffffff0200780c */ /* 0x000ff60003f04070 */
[----:B------:R-:W-:Y:S02]  /*92e0*/  @!UPT UIADD3 URZ, UPT, UPT, URZ, URZ, URZ ;  /* 0x000000fffffff290 */ /* 0x000fe4000fffe0ff */
[----:B------:R-:W-:Y:S05]  /*92f0*/  @P0 BRA `(.L_x_123) ;  /* 0x0000000000140947 */ /* 0x000fea0003800000 */
[----:B------:R-:W-:Y:S02]  /*9300*/  MOV R101, R3 ;  /* 0x0000000300657202 */ /* 0x000fe40000000f00 */
[----:B------:R-:W-:Y:S02]  /*9310*/  MOV R102, 0x9330 ;  /* 0x0000933000667802 */ /* 0x000fe40000000f00 */
[----:B------:R-:W-:Y:S05]  /*9320*/  CALL.REL.NOINC `($__internal_3_$__cuda_sm20_rcp_rn_f32_slowpath) ;  /* 0x0000005400047944 */ /* 0x000fea0003c00000 */
[----:B------:R-:W-:Y:S01]  /*9330*/  MOV R2, R64 ;  /* 0x0000004000027202 */ /* 0x000fe20000000f00 */
[----:B------:R-:W-:Y:S05]  /*9340*/  BRA `(.L_x_124) ;  /* 0x0000000000107947 */ /* 0x000fea0003800000 */
.L_x_123:
[----:B------:R-:W1:Y:S02]  /*9350*/  MUFU.RCP R2, R3 ;  /* 0x0000000300027308 */ /* 0x000e640000001000 */
[----:B-1----:R-:W-:Y:S04]  /*9360*/  FFMA R4, R3, R2, -1 ;  /* 0xbf80000003047423 */ /* 0x002fe80000000002 */
[----:B------:R-:W-:Y:S04]  /*9370*/  FADD.FTZ R5, -R4, -RZ ;  /* 0x800000ff04057221 */ /* 0x000fe80000010100 */
[----:B------:R-:W-:Y:S07]  /*9380*/  FFMA R2, R2, R5, R2 ;  /* 0x0000000502027223 */ /* 0x000fee0000000002 */
.L_x_124:
[----:B------:R-:W-:Y:S05]  /*9390*/  BSYNC.RECONVERGENT B1 ;  /* 0x0000000000017941 */ /* 0x000fea0003800200 */
.L_x_122:
        /* <DEDUP_REMOVED lines=11> */
.L_x_126:
[----:B------:R-:W1:Y:S02]  /*9450*/  MUFU.RCP R3, R76 ;  /* 0x0000004c00037308 */ /* 0x000e640000001000 */
[----:B-1----:R-:W-:Y:S04]  /*9460*/  FFMA R4, R76, R3, -1 ;  /* 0xbf8000004c047423 */ /* 0x002fe80000000003 */
[----:B------:R-:W-:Y:S04]  /*9470*/  FADD.FTZ R4, -R4, -RZ ;  /* 0x800000ff04047221 */ /* 0x000fe80000010100 */
[----:B------:R-:W-:Y:S07]  /*9480*/  FFMA R3, R3, R4, R3 ;  /* 0x0000000403037223 */ /* 0x000fee0000000003 */
.L_x_127:
[----:B------:R-:W-:Y:S05]  /*9490*/  BSYNC.RECONVERGENT B1 ;  /* 0x0000000000017941 */ /* 0x000fea0003800200 */
.L_x_125:
        /* <DEDUP_REMOVED lines=11> */
.L_x_129:
[----:B------:R-:W1:Y:S02]  /*9550*/  MUFU.RCP R4, R61 ;  /* 0x0000003d00047308 */ /* 0x000e640000001000 */
[----:B-1----:R-:W-:Y:S04]  /*9560*/  FFMA R5, R61, R4, -1 ;  /* 0xbf8000003d057423 */ /* 0x002fe80000000004 */
[----:B------:R-:W-:Y:S04]  /*9570*/  FADD.FTZ R5, -R5, -RZ ;  /* 0x800000ff05057221 */ /* 0x000fe80000010100 */
[----:B------:R-:W-:Y:S07]  /*9580*/  FFMA R4, R4, R5, R4 ;  /* 0x0000000504047223 */ /* 0x000fee0000000004 */
.L_x_130:
[----:B------:R-:W-:Y:S05]  /*9590*/  BSYNC.RECONVERGENT B1 ;  /* 0x0000000000017941 */ /* 0x000fea0003800200 */
.L_x_128:
        /* <DEDUP_REMOVED lines=11> */
.L_x_132:
[----:B------:R-:W1:Y:S02]  /*9650*/  MUFU.RCP R5, R124 ;  /* 0x0000007c00057308 */ /* 0x000e640000001000 */
[----:B-1----:R-:W-:Y:S04]  /*9660*/  FFMA R6, R124, R5, -1 ;  /* 0xbf8000007c067423 */ /* 0x002fe80000000005 */
[----:B------:R-:W-:Y:S04]  /*9670*/  FADD.FTZ R6, -R6, -RZ ;  /* 0x800000ff06067221 */ /* 0x000fe80000010100 */
[----:B------:R-:W-:Y:S07]  /*9680*/  FFMA R5, R5, R6, R5 ;  /* 0x0000000605057223 */ /* 0x000fee0000000005 */
.L_x_133:
[----:B------:R-:W-:Y:S05]  /*9690*/  BSYNC.RECONVERGENT B1 ;  /* 0x0000000000017941 */ /* 0x000fea0003800200 */
.L_x_131:
        /* <DEDUP_REMOVED lines=11> */
.L_x_135:
[----:B------:R-:W1:Y:S02]  /*9750*/  MUFU.RCP R6, R125 ;  /* 0x0000007d00067308 */ /* 0x000e640000001000 */
[----:B-1----:R-:W-:Y:S04]  /*9760*/  FFMA R7, R125, R6, -1 ;  /* 0xbf8000007d077423 */ /* 0x002fe80000000006 */
[----:B------:R-:W-:Y:S04]  /*9770*/  FADD.FTZ R7, -R7, -RZ ;  /* 0x800000ff07077221 */ /* 0x000fe80000010100 */
[----:B------:R-:W-:Y:S07]  /*9780*/  FFMA R6, R6, R7, R6 ;  /* 0x0000000706067223 */ /* 0x000fee0000000006 */
.L_x_136:
[----:B------:R-:W-:Y:S05]  /*9790*/  BSYNC.RECONVERGENT B1 ;  /* 0x0000000000017941 */ /* 0x000fea0003800200 */
.L_x_134:
        /* <DEDUP_REMOVED lines=11> */
.L_x_138:
[----:B------:R-:W1:Y:S02]  /*9850*/  MUFU.RCP R7, R62 ;  /* 0x0000003e00077308 */ /* 0x000e640000001000 */
[----:B-1----:R-:W-:Y:S04]  /*9860*/  FFMA R8, R62, R7, -1 ;  /* 0xbf8000003e087423 */ /* 0x002fe80000000007 */
[----:B------:R-:W-:Y:S04]  /*9870*/  FADD.FTZ R8, -R8, -RZ ;  /* 0x800000ff08087221 */ /* 0x000fe80000010100 */
[----:B------:R-:W-:Y:S07]  /*9880*/  FFMA R7, R7, R8, R7 ;  /* 0x0000000807077223 */ /* 0x000fee0000000007 */
.L_x_139:
[----:B------:R-:W-:Y:S05]  /*9890*/  BSYNC.RECONVERGENT B1 ;  /* 0x0000000000017941 */ /* 0x000fea0003800200 */
.L_x_137:
        /* <DEDUP_REMOVED lines=11> */
.L_x_141:
[----:B------:R-:W1:Y:S02]  /*9950*/  MUFU.RCP R8, R33 ;  /* 0x0000002100087308 */ /* 0x000e640000001000 */
[----:B-1----:R-:W-:Y:S04]  /*9960*/  FFMA R9, R33, R8, -1 ;  /* 0xbf80000021097423 */ /* 0x002fe80000000008 */
[----:B------:R-:W-:Y:S04]  /*9970*/  FADD.FTZ R9, -R9, -RZ ;  /* 0x800000ff09097221 */ /* 0x000fe80000010100 */
[----:B------:R-:W-:Y:S07]  /*9980*/  FFMA R8, R8, R9, R8 ;  /* 0x0000000908087223 */ /* 0x000fee0000000008 */
.L_x_142:
[----:B------:R-:W-:Y:S05]  /*9990*/  BSYNC.RECONVERGENT B1 ;  /* 0x0000000000017941 */ /* 0x000fea0003800200 */
.L_x_140:
        /* <DEDUP_REMOVED lines=11> */
.L_x_144:
[----:B------:R-:W1:Y:S02]  /*9a50*/  MUFU.RCP R9, R122 ;  /* 0x0000007a00097308 */ /* 0x000e640000001000 */
[----:B-1----:R-:W-:Y:S04]  /*9a60*/  FFMA R10, R122, R9, -1 ;  /* 0xbf8000007a0a7423 */ /* 0x002fe80000000009 */
[----:B------:R-:W-:Y:S04]  /*9a70*/  FADD.FTZ R10, -R10, -RZ ;  /* 0x800000ff0a0a7221 */ /* 0x000fe80000010100 */
[----:B------:R-:W-:Y:S07]  /*9a80*/  FFMA R9, R9, R10, R9 ;  /* 0x0000000a09097223 */ /* 0x000fee0000000009 */
.L_x_145:
[----:B------:R-:W-:Y:S05]  /*9a90*/  BSYNC.RECONVERGENT B1 ;  /* 0x0000000000017941 */ /* 0x000fea0003800200 */
.L_x_143:
        /* <DEDUP_REMOVED lines=11> */
.L_x_147:
[----:B------:R-:W1:Y:S02]  /*9b50*/  MUFU.RCP R10, R123 ;  /* 0x0000007b000a7308 */ /* 0x000e640000001000 */
[----:B-1----:R-:W-:Y:S04]  /*9b60*/  FFMA R11, R123, R10, -1 ;  /* 0xbf8000007b0b7423 */ /* 0x002fe8000000000a */
[----:B------:R-:W-:Y:S04]  /*9b70*/  FADD.FTZ R11, -R11, -RZ ;  /* 0x800000ff0b0b7221 */ /* 0x000fe80000010100 */
[----:B------:R-:W-:Y:S07]  /*9b80*/  FFMA R10, R10, R11, R10 ;  /* 0x0000000b0a0a7223 */ /* 0x000fee000000000a */
.L_x_148:
[----:B------:R-:W-:Y:S05]  /*9b90*/  BSYNC.RECONVERGENT B1 ;  /* 0x0000000000017941 */ /* 0x000fea0003800200 */
.L_x_146:
        /* <DEDUP_REMOVED lines=11> */
.L_x_150:
[----:B------:R-:W1:Y:S02]  /*9c50*/  MUFU.RCP R11, R58 ;  /* 0x0000003a000b7308 */ /* 0x000e640000001000 */
[----:B-1----:R-:W-:Y:S04]  /*9c60*/  FFMA R12, R58, R11, -1 ;  /* 0xbf8000003a0c7423 */ /* 0x002fe8000000000b */
[----:B------:R-:W-:Y:S04]  /*9c70*/  FADD.FTZ R12, -R12, -RZ ;  /* 0x800000ff0c0c7221 */ /* 0x000fe80000010100 */
[----:B------:R-:W-:Y:S07]  /*9c80*/  FFMA R11, R11, R12, R11 ;  /* 0x0000000c0b0b7223 */ /* 0x000fee000000000b */
.L_x_151:
[----:B------:R-:W-:Y:S05]  /*9c90*/  BSYNC.RECONVERGENT B1 ;  /* 0x0000000000017941 */ /* 0x000fea0003800200 */
.L_x_149:
        /* <DEDUP_REMOVED lines=11> */
.L_x_153:
[----:B------:R-:W1:Y:S02]  /*9d50*/  MUFU.RCP R12, R57 ;  /* 0x00000039000c7308 */ /* 0x000e640000001000 */
[----:B-1----:R-:W-:Y:S04]  /*9d60*/  FFMA R13, R57, R12, -1 ;  /* 0xbf800000390d7423 */ /* 0x002fe8000000000c */
[----:B------:R-:W-:Y:S04]  /*9d70*/  FADD.FTZ R13, -R13, -RZ ;  /* 0x800000ff0d0d7221 */ /* 0x000fe80000010100 */
[----:B------:R-:W-:Y:S07]  /*9d80*/  FFMA R12, R12, R13, R12 ;  /* 0x0000000d0c0c7223 */ /* 0x000fee000000000c */
.L_x_154:
[----:B------:R-:W-:Y:S05]  /*9d90*/  BSYNC.RECONVERGENT B1 ;  /* 0x0000000000017941 */ /* 0x000fea0003800200 */
.L_x_152:
        /* <DEDUP_REMOVED lines=11> */
.L_x_156:
[----:B------:R-:W1:Y:S02]  /*9e50*/  MUFU.RCP R13, R118 ;  /* 0x00000076000d7308 */ /* 0x000e640000001000 */
[----:B-1----:R-:W-:Y:S04]  /*9e60*/  FFMA R14, R118, R13, -1 ;  /* 0xbf800000760e7423 */ /* 0x002fe8000000000d */
[----:B------:R-:W-:Y:S04]  /*9e70*/  FADD.FTZ R14, -R14, -RZ ;  /* 0x800000ff0e0e7221 */ /* 0x000fe80000010100 */
[----:B------:R-:W-:Y:S07]  /*9e80*/  FFMA R13, R13, R14, R13 ;  /* 0x0000000e0d0d7223 */ /* 0x000fee000000000d */
.L_x_157:
[----:B------:R-:W-:Y:S05]  /*9e90*/  BSYNC.RECONVERGENT B1 ;  /* 0x0000000000017941 */ /* 0x000fea0003800200 */
.L_x_155:
        /* <DEDUP_REMOVED lines=11> */
.L_x_159:
[----:B------:R-:W1:Y:S02]  /*9f50*/  MUFU.RCP R14, R121 ;  /* 0x00000079000e7308 */ /* 0x000e640000001000 */
[----:B-1----:R-:W-:Y:S04]  /*9f60*/  FFMA R15, R121, R14, -1 ;  /* 0xbf800000790f7423 */ /* 0x002fe8000000000e */
[----:B------:R-:W-:Y:S04]  /*9f70*/  FADD.FTZ R15, -R15, -RZ ;  /* 0x800000ff0f0f7221 */ /* 0x000fe80000010100 */
[----:B------:R-:W-:Y:S07]  /*9f80*/  FFMA R14, R14, R15, R14 ;  /* 0x0000000f0e0e7223 */ /* 0x000fee000000000e */
.L_x_160:
[----:B------:R-:W-:Y:S05]  /*9f90*/  BSYNC.RECONVERGENT B1 ;  /* 0x0000000000017941 */ /* 0x000fea0003800200 */
.L_x_158:
        /* <DEDUP_REMOVED lines=11> */
.L_x_162:
[----:B------:R-:W1:Y:S02]  /*a050*/  MUFU.RCP R15, R88 ;  /* 0x00000058000f7308 */ /* 0x000e640000001000 */
[----:B-1----:R-:W-:Y:S04]  /*a060*/  FFMA R16, R88, R15, -1 ;  /* 0xbf80000058107423 */ /* 0x002fe8000000000f */
[----:B------:R-:W-:Y:S04]  /*a070*/  FADD.FTZ R16, -R16, -RZ ;  /* 0x800000ff10107221 */ /* 0x000fe80000010100 */
[----:B------:R-:W-:Y:S07]  /*a080*/  FFMA R15, R15, R16, R15 ;  /* 0x000000100f0f7223 */ /* 0x000fee000000000f */
.L_x_163:
[----:B------:R-:W-:Y:S05]  /*a090*/  BSYNC.RECONVERGENT B1 ;  /* 0x0000000000017941 */ /* 0x000fea0003800200 */
.L_x_161:
        /* <DEDUP_REMOVED lines=11> */
.L_x_165:
[----:B------:R-:W1:Y:S02]  /*a150*/  MUFU.RCP R16, R119 ;  /* 0x0000007700107308 */ /* 0x000e640000001000 */
[----:B-1----:R-:W-:Y:S04]  /*a160*/  FFMA R17, R119, R16, -1 ;  /* 0xbf80000077117423 */ /* 0x002fe80000000010 */
[----:B------:R-:W-:Y:S04]  /*a170*/  FADD.FTZ R17, -R17, -RZ ;  /* 0x800000ff11117221 */ /* 0x000fe80000010100 */
[----:B------:R-:W-:Y:S07]  /*a180*/  FFMA R16, R16, R17, R16 ;  /* 0x0000001110107223 */ /* 0x000fee0000000010 */
.L_x_166:
[----:B------:R-:W-:Y:S05]  /*a190*/  BSYNC.RECONVERGENT B1 ;  /* 0x0000000000017941 */ /* 0x000fea0003800200 */
.L_x_164:
        /* <DEDUP_REMOVED lines=11> */
.L_x_168:
[----:B------:R-:W1:Y:S02]  /*a250*/  MUFU.RCP R17, R42 ;  /* 0x0000002a00117308 */ /* 0x000e640000001000 */
[----:B-1----:R-:W-:Y:S04]  /*a260*/  FFMA R18, R42, R17, -1 ;  /* 0xbf8000002a127423 */ /* 0x002fe80000000011 */
[----:B------:R-:W-:Y:S04]  /*a270*/  FADD.FTZ R18, -R18, -RZ ;  /* 0x800000ff12127221 */ /* 0x000fe80000010100 */
[----:B------:R-:W-:Y:S07]  /*a280*/  FFMA R17, R17, R18, R17 ;  /* 0x0000001211117223 */ /* 0x000fee0000000011 */
.L_x_169:
[----:B------:R-:W-:Y:S05]  /*a290*/  BSYNC.RECONVERGENT B1 ;  /* 0x0000000000017941 */ /* 0x000fea0003800200 */
.L_x_167:
        /* <DEDUP_REMOVED lines=11> */
.L_x_171:
[----:B------:R-:W1:Y:S02]  /*a350*/  MUFU.RCP R18, R53 ;  /* 0x0000003500127308 */ /* 0x000e640000001000 */
[----:B-1----:R-:W-:Y:S04]  /*a360*/  FFMA R19, R53, R18, -1 ;  /* 0xbf80000035137423 */ /* 0x002fe80000000012 */
[----:B------:R-:W-:Y:S04]  /*a370*/  FADD.FTZ R19, -R19, -RZ ;  /* 0x800000ff13137221 */ /* 0x000fe80000010100 */
[----:B------:R-:W-:Y:S07]  /*a380*/  FFMA R18, R18, R19, R18 ;  /* 0x0000001312127223 */ /* 0x000fee0000000012 */
.L_x_172:
[----:B------:R-:W-:Y:S05]  /*a390*/  BSYNC.RECONVERGENT B1 ;  /* 0x0000000000017941 */ /* 0x000fea0003800200 */
.L_x_170:
        /* <DEDUP_REMOVED lines=11> */
.L_x_174:
[----:B------:R-:W1:Y:S02]  /*a450*/  MUFU.RCP R19, R120 ;  /* 0x0000007800137308 */ /* 0x000e640000001000 */
[----:B-1----:R-:W-:Y:S04]  /*a460*/  FFMA R20, R120, R19, -1 ;  /* 0xbf80000078147423 */ /* 0x002fe80000000013 */
[----:B------:R-:W-:Y:S04]  /*a470*/  FADD.FTZ R20, -R20, -RZ ;  /* 0x800000ff14147221 */ /* 0x000fe80000010100 */
[----:B------:R-:W-:Y:S07]  /*a480*/  FFMA R19, R19, R20, R19 ;  /* 0x0000001413137223 */ /* 0x000fee0000000013 */
.L_x_175:
[----:B------:R-:W-:Y:S05]  /*a490*/  BSYNC.RECONVERGENT B1 ;  /* 0x0000000000017941 */ /* 0x000fea0003800200 */
.L_x_173:
        /* <DEDUP_REMOVED lines=11> */
.L_x_177:
[----:B------:R-:W1:Y:S02]  /*a550*/  MUFU.RCP R20, R91 ;  /* 0x0000005b00147308 */ /* 0x000e640000001000 */
[----:B-1----:R-:W-:Y:S04]  /*a560*/  FFMA R21, R91, R20, -1 ;  /* 0xbf8000005b157423 */ /* 0x002fe80000000014 */
[----:B------:R-:W-:Y:S04]  /*a570*/  FADD.FTZ R21, -R21, -RZ ;  /* 0x800000ff15157221 */ /* 0x000fe80000010100 */
[----:B------:R-:W-:Y:S07]  /*a580*/  FFMA R20, R20, R21, R20 ;  /* 0x0000001514147223 */ /* 0x000fee0000000014 */
.L_x_178:
[----:B------:R-:W-:Y:S05]  /*a590*/  BSYNC.RECONVERGENT B1 ;  /* 0x0000000000017941 */ /* 0x000fea0003800200 */
.L_x_176:
        /* <DEDUP_REMOVED lines=11> */
.L_x_180:
[----:B------:R-:W1:Y:S02]  /*a650*/  MUFU.RCP R21, R38 ;  /* 0x0000002600157308 */ /* 0x000e640000001000 */
[----:B-1----:R-:W-:Y:S04]  /*a660*/  FFMA R22, R38, R21, -1 ;  /* 0xbf80000026167423 */ /* 0x002fe80000000015 */
[----:B------:R-:W-:Y:S04]  /*a670*/  FADD.FTZ R22, -R22, -RZ ;  /* 0x800000ff16167221 */ /* 0x000fe80000010100 */
[----:B------:R-:W-:Y:S07]  /*a680*/  FFMA R21, R21, R22, R21 ;  /* 0x0000001615157223 */ /* 0x000fee0000000015 */
.L_x_181:
[----:B------:R-:W-:Y:S05]  /*a690*/  BSYNC.RECONVERGENT B1 ;  /* 0x0000000000017941 */ /* 0x000fea0003800200 */
.L_x_179:
        /* <DEDUP_REMOVED lines=11> */
.L_x_183:
[----:B------:R-:W1:Y:S02]  /*a750*/  MUFU.RCP R22, R31 ;  /* 0x0000001f00167308 */ /* 0x000e640000001000 */
[----:B-1----:R-:W-:Y:S04]  /*a760*/  FFMA R23, R31, R22, -1 ;  /* 0xbf8000001f177423 */ /* 0x002fe80000000016 */
[----:B------:R-:W-:Y:S04]  /*a770*/  FADD.FTZ R23, -R23, -RZ ;  /* 0x800000ff17177221 */ /* 0x000fe80000010100 */
[----:B------:R-:W-:Y:S07]  /*a780*/  FFMA R22, R22, R23, R22 ;  /* 0x0000001716167223 */ /* 0x000fee0000000016 */
.L_x_184:
[----:B------:R-:W-:Y:S05]  /*a790*/  BSYNC.RECONVERGENT B1 ;  /* 0x0000000000017941 */ /* 0x000fea0003800200 */
.L_x_182:
        /* <DEDUP_REMOVED lines=11> */
.L_x_186:
[----:B------:R-:W1:Y:S02]  /*a850*/  MUFU.RCP R23, R98 ;  /* 0x0000006200177308 */ /* 0x000e640000001000 */
[----:B-1----:R-:W-:Y:S04]  /*a860*/  FFMA R24, R98, R23, -1 ;  /* 0xbf80000062187423 */ /* 0x002fe80000000017 */
[----:B------:R-:W-:Y:S04]  /*a870*/  FADD.FTZ R24, -R24, -RZ ;  /* 0x800000ff18187221 */ /* 0x000fe80000010100 */
[----:B------:R-:W-:Y:S07]  /*a880*/  FFMA R23, R23, R24, R23 ;  /* 0x0000001817177223 */ /* 0x000fee0000000017 */
.L_x_187:
[----:B------:R-:W-:Y:S05]  /*a890*/  BSYNC.RECONVERGENT B1 ;  /* 0x0000000000017941 */ /* 0x000fea0003800200 */
.L_x_185:
        /* <DEDUP_REMOVED lines=11> */
.L_x_189:
[----:B------:R-:W1:Y:S02]  /*a950*/  MUFU.RCP R24, R89 ;  /* 0x0000005900187308 */ /* 0x000e640000001000 */
[----:B-1----:R-:W-:Y:S04]  /*a960*/  FFMA R25, R89, R24, -1 ;  /* 0xbf80000059197423 */ /* 0x002fe80000000018 */
[----:B------:R-:W-:Y:S04]  /*a970*/  FADD.FTZ R25, -R25, -RZ ;  /* 0x800000ff19197221 */ /* 0x000fe80000010100 */
[----:B------:R-:W-:Y:S07]  /*a980*/  FFMA R24, R24, R25, R24 ;  /* 0x0000001918187223 */ /* 0x000fee0000000018 */
.L_x_190:
[----:B------:R-:W-:Y:S05]  /*a990*/  BSYNC.RECONVERGENT B1 ;  /* 0x0000000000017941 */ /* 0x000fea0003800200 */
.L_x_188:
        /* <DEDUP_REMOVED lines=11> */
.L_x_192:
[----:B------:R-:W1:Y:S02]  /*aa50*/  MUFU.RCP R25, R34 ;  /* 0x0000002200197308 */ /* 0x000e640000001000 */
[----:B-1----:R-:W-:Y:S04]  /*aa60*/  FFMA R26, R34, R25, -1 ;  /* 0xbf800000221a7423 */ /* 0x002fe80000000019 */
[----:B------:R-:W-:Y:S04]  /*aa70*/  FADD.FTZ R26, -R26, -RZ ;  /* 0x800000ff1a1a7221 */ /* 0x000fe80000010100 */
[----:B------:R-:W-:Y:S07]  /*aa80*/  FFMA R25, R25, R26, R25 ;  /* 0x0000001a19197223 */ /* 0x000fee0000000019 */
.L_x_193:
[----:B------:R-:W-:Y:S05]  /*aa90*/  BSYNC.RECONVERGENT B1 ;  /* 0x0000000000017941 */ /* 0x000fea0003800200 */
.L_x_191:
        /* <DEDUP_REMOVED lines=11> */
.L_x_195:
[----:B------:R-:W1:Y:S02]  /*ab50*/  MUFU.RCP R26, R43 ;  /* 0x0000002b001a7308 */ /* 0x000e640000001000 */
[----:B-1----:R-:W-:Y:S04]  /*ab60*/  FFMA R27, R43, R26, -1 ;  /* 0xbf8000002b1b7423 */ /* 0x002fe8000000001a */
[----:B------:R-:W-:Y:S04]  /*ab70*/  FADD.FTZ R27, -R27, -RZ ;  /* 0x800000ff1b1b7221 */ /* 0x000fe80000010100 */
[----:B------:R-:W-:Y:S07]  /*ab80*/  FFMA R26, R26, R27, R26 ;  /* 0x0000001b1a1a7223 */ /* 0x000fee000000001a */
.L_x_196:
[----:B------:R-:W-:Y:S05]  /*ab90*/  BSYNC.RECONVERGENT B1 ;  /* 0x0000000000017941 */ /* 0x000fea0003800200 */
.L_x_194:
        /* <DEDUP_REMOVED lines=11> */
.L_x_198:
[----:B------:R-:W1:Y:S02]  /*ac50*/  MUFU.RCP R27, R86 ;  /* 0x00000056001b7308 */ /* 0x000e640000001000 */
[----:B-1----:R-:W-:Y:S04]  /*ac60*/  FFMA R28, R86, R27, -1 ;  /* 0xbf800000561c7423 */ /* 0x002fe8000000001b */
[----:B------:R-:W-:Y:S04]  /*ac70*/  FADD.FTZ R28, -R28, -RZ ;  /* 0x800000ff1c1c7221 */ /* 0x000fe80000010100 */
[----:B------:R-:W-:Y:S07]  /*ac80*/  FFMA R27, R27, R28, R27 ;  /* 0x0000001c1b1b7223 */ /* 0x000fee000000001b */
.L_x_199:
[----:B------:R-:W-:Y:S05]  /*ac90*/  BSYNC.RECONVERGENT B1 ;  /* 0x0000000000017941 */ /* 0x000fea0003800200 */
.L_x_197:
        /* <DEDUP_REMOVED lines=11> */
.L_x_201:
[----:B------:R-:W1:Y:S02]  /*ad50*/  MUFU.RCP R28, R87 ;  /* 0x00000057001c7308 */ /* 0x000e640000001000 */
[----:B-1----:R-:W-:Y:S04]  /*ad60*/  FFMA R29, R87, R28, -1 ;  /* 0xbf800000571d7423 */ /* 0x002fe8000000001c */
[----:B------:R-:W-:Y:S04]  /*ad70*/  FADD.FTZ R29, -R29, -RZ ;  /* 0x800000ff1d1d7221 */ /* 0x000fe80000010100 */
[----:B------:R-:W-:Y:S07]  /*ad80*/  FFMA R28, R28, R29, R28 ;  /* 0x0000001d1c1c7223 */ /* 0x000fee000000001c */
.L_x_202:
[----:B------:R-:W-:Y:S05]  /*ad90*/  BSYNC.RECONVERGENT B1 ;  /* 0x0000000000017941 */ /* 0x000fea0003800200 */
.L_x_200:
        /* <DEDUP_REMOVED lines=11> */
.L_x_204:
[----:B------:R-:W1:Y:S02]  /*ae50*/  MUFU.RCP R29, R84 ;  /* 0x00000054001d7308 */ /* 0x000e640000001000 */
[----:B-1----:R-:W-:Y:S04]  /*ae60*/  FFMA R30, R84, R29, -1 ;  /* 0xbf800000541e7423 */ /* 0x002fe8000000001d */
[----:B------:R-:W-:Y:S04]  /*ae70*/  FADD.FTZ R30, -R30, -RZ ;  /* 0x800000ff1e1e7221 */ /* 0x000fe80000010100 */
[----:B------:R-:W-:Y:S07]  /*ae80*/  FFMA R29, R29, R30, R29 ;  /* 0x0000001e1d1d7223 */ /* 0x000fee000000001d */
.L_x_205:
[----:B------:R-:W-:Y:S05]  /*ae90*/  BSYNC.RECONVERGENT B1 ;  /* 0x0000000000017941 */ /* 0x000fea0003800200 */
.L_x_203:
        /* <DEDUP_REMOVED lines=11> */
.L_x_207:
[----:B------:R-:W1:Y:S02]  /*af50*/  MUFU.RCP R30, R85 ;  /* 0x00000055001e7308 */ /* 0x000e640000001000 */
[----:B-1----:R-:W-:Y:S04]  /*af60*/  FFMA R31, R85, R30, -1 ;  /* 0xbf800000551f7423 */ /* 0x002fe8000000001e */
[----:B------:R-:W-:Y:S04]  /*af70*/  FADD.FTZ R31, -R31, -RZ ;  /* 0x800000ff1f1f7221 */ /* 0x000fe80000010100 */
[----:B------:R-:W-:Y:S07]  /*af80*/  FFMA R30, R30, R31, R30 ;  /* 0x0000001f1e1e7223 */ /* 0x000fee000000001e */
.L_x_208:
[----:B------:R-:W-:Y:S05]  /*af90*/  BSYNC.RECONVERGENT B1 ;  /* 0x0000000000017941 */ /* 0x000fea0003800200 */
.L_x_206:
        /* <DEDUP_REMOVED lines=11> */
.L_x_210:
[----:B------:R-:W1:Y:S02]  /*b050*/  MUFU.RCP R31, R32 ;  /* 0x00000020001f7308 */ /* 0x000e640000001000 */
[----:B-1----:R-:W-:Y:S04]  /*b060*/  FFMA R33, R32, R31, -1 ;  /* 0xbf80000020217423 */ /* 0x002fe8000000001f */
[----:B------:R-:W-:Y:S04]  /*b070*/  FADD.FTZ R34, -R33, -RZ ;  /* 0x800000ff21227221 */ /* 0x000fe80000010100 */
[----:B------:R-:W-:Y:S07]  /*b080*/  FFMA R31, R31, R34, R31 ;  /* 0x000000221f1f7223 */ /* 0x000fee000000001f */
.L_x_211:
[----:B------:R-:W-:Y:S05]  /*b090*/  BSYNC.RECONVERGENT B1 ;  /* 0x0000000000017941 */ /* 0x000fea0003800200 */
.L_x_209:
        /* <DEDUP_REMOVED lines=11> */
.L_x_213:
[----:B------:R-:W1:Y:S02]  /*b150*/  MUFU.RCP R32, R39 ;  /* 0x0000002700207308 */ /* 0x000e640000001000 */
[----:B-1----:R-:W-:Y:S04]  /*b160*/  FFMA R33, R39, R32, -1 ;  /* 0xbf80000027217423 */ /* 0x002fe80000000020 */
[----:B------:R-:W-:Y:S04]  /*b170*/  FADD.FTZ R33, -R33, -RZ ;  /* 0x800000ff21217221 */ /* 0x000fe80000010100 */
[----:B------:R-:W-:Y:S07]  /*b180*/  FFMA R32, R32, R33, R32 ;  /* 0x0000002120207223 */ /* 0x000fee0000000020 */
.L_x_214:
[----:B------:R-:W-:Y:S05]  /*b190*/  BSYNC.RECONVERGENT B1 ;  /* 0x0000000000017941 */ /* 0x000fea0003800200 */
.L_x_212:
        /* <DEDUP_REMOVED lines=11> */
.L_x_216:
[----:B------:R-:W1:Y:S02]  /*b250*/  MUFU.RCP R33, R96 ;  /* 0x0000006000217308 */ /* 0x000e640000001000 */
[----:B-1----:R-:W-:Y:S04]  /*b260*/  FFMA R34, R96, R33, -1 ;  /* 0xbf80000060227423 */ /* 0x002fe80000000021 */
[----:B------:R-:W-:Y:S04]  /*b270*/  FADD.FTZ R34, -R34, -RZ ;  /* 0x800000ff22227221 */ /* 0x000fe80000010100 */
[----:B------:R-:W-:Y:S07]  /*b280*/  FFMA R33, R33, R34, R33 ;  /* 0x0000002221217223 */ /* 0x000fee0000000021 */
.L_x_217:
[----:B------:R-:W-:Y:S05]  /*b290*/  BSYNC.RECONVERGENT B1 ;  /* 0x0000000000017941 */ /* 0x000fea0003800200 */
.L_x_215:
        /* <DEDUP_REMOVED lines=11> */
.L_x_219:
[----:B------:R-:W1:Y:S02]  /*b350*/  MUFU.RCP R34, R83 ;  /* 0x0000005300227308 */ /* 0x000e640000001000 */
[----:B-1----:R-:W-:Y:S04]  /*b360*/  FFMA R35, R83, R34, -1 ;  /* 0xbf80000053237423 */ /* 0x002fe80000000022 */
[----:B------:R-:W-:Y:S04]  /*b370*/  FADD.FTZ R35, -R35, -RZ ;  /* 0x800000ff23237221 */ /* 0x000fe80000010100 */
[----:B------:R-:W-:Y:S07]  /*b380*/  FFMA R34, R34, R35, R34 ;  /* 0x0000002322227223 */ /* 0x000fee0000000022 */
.L_x_220:
[----:B------:R-:W-:Y:S05]  /*b390*/  BSYNC.RECONVERGENT B1 ;  /* 0x0000000000017941 */ /* 0x000fea0003800200 */
.L_x_218:
        /* <DEDUP_REMOVED lines=11> */
.L_x_222:
[----:B------:R-:W1:Y:S02]  /*b450*/  MUFU.RCP R35, R36 ;  /* 0x0000002400237308 */ /* 0x000e640000001000 */
[----:B-1----:R-:W-:Y:S04]  /*b460*/  FFMA R38, R36, R35, -1 ;  /* 0xbf80000024267423 */ /* 0x002fe80000000023 */
[----:B------:R-:W-:Y:S04]  /*b470*/  FADD.FTZ R38, -R38, -RZ ;  /* 0x800000ff26267221 */ /* 0x000fe80000010100 */
[----:B------:R-:W-:Y:S07]  /*b480*/  FFMA R35, R35, R38, R35 ;  /* 0x0000002623237223 */ /* 0x000fee0000000023 */
.L_x_223:
[----:B------:R-:W-:Y:S05]  /*b490*/  BSYNC.RECONVERGENT B1 ;  /* 0x0000000000017941 */ /* 0x000fea0003800200 */
.L_x_221:
        /* <DEDUP_REMOVED lines=11> */
.L_x_225:
[----:B------:R-:W1:Y:S02]  /*b550*/  MUFU.RCP R36, R37 ;  /* 0x0000002500247308 */ /* 0x000e640000001000 */
[----:B-1----:R-:W-:Y:S04]  /*b560*/  FFMA R38, R37, R36, -1 ;  /* 0xbf80000025267423 */ /* 0x002fe80000000024 */
[----:B------:R-:W-:Y:S04]  /*b570*/  FADD.FTZ R39, -R38, -RZ ;  /* 0x800000ff26277221 */ /* 0x000fe80000010100 */
[----:B------:R-:W-:Y:S07]  /*b580*/  FFMA R36, R36, R39, R36 ;  /* 0x0000002724247223 */ /* 0x000fee0000000024 */
.L_x_226:
[----:B------:R-:W-:Y:S05]  /*b590*/  BSYNC.RECONVERGENT B1 ;  /* 0x0000000000017941 */ /* 0x000fea0003800200 */
.L_x_224:
        /* <DEDUP_REMOVED lines=11> */
.L_x_228:
[----:B------:R-:W1:Y:S02]  /*b650*/  MUFU.RCP R37, R94 ;  /* 0x0000005e00257308 */ /* 0x000e640000001000 */
[----:B-1----:R-:W-:Y:S04]  /*b660*/  FFMA R38, R94, R37, -1 ;  /* 0xbf8000005e267423 */ /* 0x002fe80000000025 */
[----:B------:R-:W-:Y:S04]  /*b670*/  FADD.FTZ R38, -R38, -RZ ;  /* 0x800000ff26267221 */ /* 0x000fe80000010100 */
[----:B------:R-:W-:Y:S07]  /*b680*/  FFMA R37, R37, R38, R37 ;  /* 0x0000002625257223 */ /* 0x000fee0000000025 */
.L_x_229:
[----:B------:R-:W-:Y:S05]  /*b690*/  BSYNC.RECONVERGENT B1 ;  /* 0x0000000000017941 */ /* 0x000fea0003800200 */
.L_x_227:
        /* <DEDUP_REMOVED lines=11> */
.L_x_231:
[----:B------:R-:W1:Y:S02]  /*b750*/  MUFU.RCP R38, R81 ;  /* 0x0000005100267308 */ /* 0x000e640000001000 */
[----:B-1----:R-:W-:Y:S04]  /*b760*/  FFMA R39, R81, R38, -1 ;  /* 0xbf80000051277423 */ /* 0x002fe80000000026 */
[----:B------:R-:W-:Y:S04]  /*b770*/  FADD.FTZ R39, -R39, -RZ ;  /* 0x800000ff27277221 */ /* 0x000fe80000010100 */
[----:B------:R-:W-:Y:S07]  /*b780*/  FFMA R38, R38, R39, R38 ;  /* 0x0000002726267223 */ /* 0x000fee0000000026 */
.L_x_232:
[----:B------:R-:W-:Y:S05]  /*b790*/  BSYNC.RECONVERGENT B1 ;  /* 0x0000000000017941 */ /* 0x000fea0003800200 */
.L_x_230:
        /* <DEDUP_REMOVED lines=11> */
.L_x_234:
[----:B------:R-:W1:Y:S02]  /*b850*/  MUFU.RCP R39, R40 ;  /* 0x0000002800277308 */ /* 0x000e640000001000 */
[----:B-1----:R-:W-:Y:S04]  /*b860*/  FFMA R42, R40, R39, -1 ;  /* 0xbf800000282a7423 */ /* 0x002fe80000000027 */
[----:B------:R-:W-:Y:S04]  /*b870*/  FADD.FTZ R42, -R42, -RZ ;  /* 0x800000ff2a2a7221 */ /* 0x000fe80000010100 */
[----:B------:R-:W-:Y:S07]  /*b880*/  FFMA R39, R39, R42, R39 ;  /* 0x0000002a27277223 */ /* 0x000fee0000000027 */
.L_x_235:
[----:B------:R-:W-:Y:S05]  /*b890*/  BSYNC.RECONVERGENT B1 ;  /* 0x0000000000017941 */ /* 0x000fea0003800200 */
.L_x_233:
        /* <DEDUP_REMOVED lines=11> */
.L_x_237:
[----:B------:R-:W1:Y:S02]  /*b950*/  MUFU.RCP R40, R41 ;  /* 0x0000002900287308 */ /* 0x000e640000001000 */
[----:B-1----:R-:W-:Y:S04]  /*b960*/  FFMA R42, R41, R40, -1 ;  /* 0xbf800000292a7423 */ /* 0x002fe80000000028 */
[----:B------:R-:W-:Y:S04]  /*b970*/  FADD.FTZ R43, -R42, -RZ ;  /* 0x800000ff2a2b7221 */ /* 0x000fe80000010100 */
[----:B------:R-:W-:Y:S07]  /*b980*/  FFMA R40, R40, R43, R40 ;  /* 0x0000002b28287223 */ /* 0x000fee0000000028 */
.L_x_238:
[----:B------:R-:W-:Y:S05]  /*b990*/  BSYNC.RECONVERGENT B1 ;  /* 0x0000000000017941 */ /* 0x000fea0003800200 */
.L_x_236:
        /* <DEDUP_REMOVED lines=11> */
.L_x_240:
[----:B------:R-:W1:Y:S02]  /*ba50*/  MUFU.RCP R41, R82 ;  /* 0x0000005200297308 */ /* 0x000e640000001000 */
[----:B-1----:R-:W-:Y:S04]  /*ba60*/  FFMA R42, R82, R41, -1 ;  /* 0xbf800000522a7423 */ /* 0x002fe80000000029 */
[----:B------:R-:W-:Y:S04]  /*ba70*/  FADD.FTZ R42, -R42, -RZ ;  /* 0x800000ff2a2a7221 */ /* 0x000fe80000010100 */
[----:B------:R-:W-:Y:S07]  /*ba80*/  FFMA R41, R41, R42, R41 ;  /* 0x0000002a29297223 */ /* 0x000fee0000000029 */
.L_x_241:
[----:B------:R-:W-:Y:S05]  /*ba90*/  BSYNC.RECONVERGENT B1 ;  /* 0x0000000000017941 */ /* 0x000fea0003800200 */
.L_x_239:
        /* <DEDUP_REMOVED lines=11> */
.L_x_243:
[----:B------:R-:W1:Y:S02]  /*bb50*/  MUFU.RCP R42, R79 ;  /* 0x0000004f002a7308 */ /* 0x000e640000001000 */
[----:B-1----:R-:W-:Y:S04]  /*bb60*/  FFMA R43, R79, R42, -1 ;  /* 0xbf8000004f2b7423 */ /* 0x002fe8000000002a */
[----:B------:R-:W-:Y:S04]  /*bb70*/  FADD.FTZ R43, -R43, -RZ ;  /* 0x800000ff2b2b7221 */ /* 0x000fe80000010100 */
[----:B------:R-:W-:Y:S07]  /*bb80*/  FFMA R42, R42, R43, R42 ;  /* 0x0000002b2a2a7223 */ /* 0x000fee000000002a */
.L_x_244:
[----:B------:R-:W-:Y:S05]  /*bb90*/  BSYNC.RECONVERGENT B1 ;  /* 0x0000000000017941 */ /* 0x000fea0003800200 */
.L_x_242:
        /* <DEDUP_REMOVED lines=11> */
.L_x_246:
[----:B------:R-:W1:Y:S02]  /*bc50*/  MUFU.RCP R43, R80 ;  /* 0x00000050002b7308 */ /* 0x000e640000001000 */
[----:B-1----:R-:W-:Y:S04]  /*bc60*/  FFMA R44, R80, R43, -1 ;  /* 0xbf800000502c7423 */ /* 0x002fe8000000002b */
[----:B------:R-:W-:Y:S04]  /*bc70*/  FADD.FTZ R44, -R44, -RZ ;  /* 0x800000ff2c2c7221 */ /* 0x000fe80000010100 */
[----:B------:R-:W-:Y:S07]  /*bc80*/  FFMA R43, R43, R44, R43 ;  /* 0x0000002c2b2b7223 */ /* 0x000fee000000002b */
.L_x_247:
[----:B------:R-:W-:Y:S05]  /*bc90*/  BSYNC.RECONVERGENT B1 ;  /* 0x0000000000017941 */ /* 0x000fea0003800200 */
.L_x_245:
        /* <DEDUP_REMOVED lines=11> */
.L_x_249:
[----:B------:R-:W1:Y:S02]  /*bd50*/  MUFU.RCP R44, R77 ;  /* 0x0000004d002c7308 */ /* 0x000e640000001000 */
[----:B-1----:R-:W-:Y:S04]  /*bd60*/  FFMA R45, R77, R44, -1 ;  /* 0xbf8000004d2d7423 */ /* 0x002fe8000000002c */
[----:B------:R-:W-:Y:S04]  /*bd70*/  FADD.FTZ R45, -R45, -RZ ;  /* 0x800000ff2d2d7221 */ /* 0x000fe80000010100 */
[----:B------:R-:W-:Y:S07]  /*bd80*/  FFMA R44, R44, R45, R44 ;  /* 0x0000002d2c2c7223 */ /* 0x000fee000000002c */
.L_x_250:
[----:B------:R-:W-:Y:S05]  /*bd90*/  BSYNC.RECONVERGENT B1 ;  /* 0x0000000000017941 */ /* 0x000fea0003800200 */
.L_x_248:
        /* <DEDUP_REMOVED lines=11> */
.L_x_252:
[----:B------:R-:W1:Y:S02]  /*be50*/  MUFU.RCP R45, R56 ;  /* 0x00000038002d7308 */ /* 0x000e640000001000 */
[----:B-1----:R-:W-:Y:S04]  /*be60*/  FFMA R46, R56, R45, -1 ;  /* 0xbf800000382e7423 */ /* 0x002fe8000000002d */
[----:B------:R-:W-:Y:S04]  /*be70*/  FADD.FTZ R46, -R46, -RZ ;  /* 0x800000ff2e2e7221 */ /* 0x000fe80000010100 */
[----:B------:R-:W-:Y:S07]  /*be80*/  FFMA R45, R45, R46, R45 ;  /* 0x0000002e2d2d7223 */ /* 0x000fee000000002d */
.L_x_253:
[----:B------:R-:W-:Y:S05]  /*be90*/  BSYNC.RECONVERGENT B1 ;  /* 0x0000000000017941 */ /* 0x000fea0003800200 */
.L_x_251:
        /* <DEDUP_REMOVED lines=11> */
.L_x_255:
[----:B------:R-:W1:Y:S02]  /*bf50*/  MUFU.RCP R46, R47 ;  /* 0x0000002f002e7308 */ /* 0x000e640000001000 */
[----:B-1----:R-:W-:Y:S04]  /*bf60*/  FFMA R49, R47, R46, -1 ;  /* 0xbf8000002f317423 */ /* 0x002fe8000000002e */
[----:B------:R-:W-:Y:S04]  /*bf70*/  FADD.FTZ R49, -R49, -RZ ;  /* 0x800000ff31317221 */ /* 0x000fe80000010100 */
[----:B------:R-:W-:Y:S07]  /*bf80*/  FFMA R46, R46, R49, R46 ;  /* 0x000000312e2e7223 */ /* 0x000fee000000002e */
.L_x_256:
[----:B------:R-:W-:Y:S05]  /*bf90*/  BSYNC.RECONVERGENT B1 ;  /* 0x0000000000017941 */ /* 0x000fea0003800200 */
.L_x_254:
        /* <DEDUP_REMOVED lines=11> */
.L_x_258:
[----:B------:R-:W1:Y:S02]  /*c050*/  MUFU.RCP R47, R48 ;  /* 0x00000030002f7308 */ /* 0x000e640000001000 */
[----:B-1----:R-:W-:Y:S04]  /*c060*/  FFMA R49, R48, R47, -1 ;  /* 0xbf80000030317423 */ /* 0x002fe8000000002f */
[----:B------:R-:W-:Y:S04]  /*c070*/  FADD.FTZ R50, -R49, -RZ ;  /* 0x800000ff31327221 */ /* 0x000fe80000010100 */
[----:B------:R-:W-:Y:S07]  /*c080*/  FFMA R47, R47, R50, R47 ;  /* 0x000000322f2f7223 */ /* 0x000fee000000002f */
.L_x_259:
[----:B------:R-:W-:Y:S05]  /*c090*/  BSYNC.RECONVERGENT B1 ;  /* 0x0000000000017941 */ /* 0x000fea0003800200 */
.L_x_257:
        /* <DEDUP_REMOVED lines=11> */
.L_x_261:
[----:B------:R-:W1:Y:S02]  /*c150*/  MUFU.RCP R48, R69 ;  /* 0x0000004500307308 */ /* 0x000e640000001000 */
[----:B-1----:R-:W-:Y:S04]  /*c160*/  FFMA R49, R69, R48, -1 ;  /* 0xbf80000045317423 */ /* 0x002fe80000000030 */
[----:B------:R-:W-:Y:S04]  /*c170*/  FADD.FTZ R49, -R49, -RZ ;  /* 0x800000ff31317221 */ /* 0x000fe80000010100 */
[----:B------:R-:W-:Y:S07]  /*c180*/  FFMA R48, R48, R49, R48 ;  /* 0x0000003130307223 */ /* 0x000fee0000000030 */
.L_x_262:
[----:B------:R-:W-:Y:S05]  /*c190*/  BSYNC.RECONVERGENT B1 ;  /* 0x0000000000017941 */ /* 0x000fea0003800200 */
.L_x_260:
        /* <DEDUP_REMOVED lines=11> */
.L_x_264:
[----:B------:R-:W1:Y:S02]  /*c250*/  MUFU.RCP R49, R52 ;  /* 0x0000003400317308 */ /* 0x000e640000001000 */
[----:B-1----:R-:W-:Y:S04]  /*c260*/  FFMA R50, R52, R49, -1 ;  /* 0xbf80000034327423 */ /* 0x002fe80000000031 */
[----:B------:R-:W-:Y:S04]  /*c270*/  FADD.FTZ R50, -R50, -RZ ;  /* 0x800000ff32327221 */ /* 0x000fe80000010100 */
[----:B------:R-:W-:Y:S07]  /*c280*/  FFMA R49, R49, R50, R49 ;  /* 0x0000003231317223 */ /* 0x000fee0000000031 */
.L_x_265:
[----:B------:R-:W-:Y:S05]  /*c290*/  BSYNC.RECONVERGENT B1 ;  /* 0x0000000000017941 */ /* 0x000fea0003800200 */
.L_x_263:
        /* <DEDUP_REMOVED lines=11> */
.L_x_267:
[----:B------:R-:W1:Y:S02]  /*c350*/  MUFU.RCP R50, R51 ;  /* 0x0000003300327308 */ /* 0x000e640000001000 */
[----:B-1----:R-:W-:Y:S04]  /*c360*/  FFMA R52, R51, R50, -1 ;  /* 0xbf80000033347423 */ /* 0x002fe80000000032 */
[----:B------:R-:W-:Y:S04]  /*c370*/  FADD.FTZ R53, -R52, -RZ ;  /* 0x800000ff34357221 */ /* 0x000fe80000010100 */
[----:B------:R-:W-:Y:S07]  /*c380*/  FFMA R50, R50, R53, R50 ;  /* 0x0000003532327223 */ /* 0x000fee0000000032 */
.L_x_268:
[----:B------:R-:W-:Y:S05]  /*c390*/  BSYNC.RECONVERGENT B1 ;  /* 0x0000000000017941 */ /* 0x000fea0003800200 */
.L_x_266:
        /* <DEDUP_REMOVED lines=11> */
.L_x_270:
[----:B------:R-:W1:Y:S02]  /*c450*/  MUFU.RCP R51, R92 ;  /* 0x0000005c00337308 */ /* 0x000e640000001000 */
[----:B-1----:R-:W-:Y:S04]  /*c460*/  FFMA R52, R92, R51, -1 ;  /* 0xbf8000005c347423 */ /* 0x002fe80000000033 */
[----:B------:R-:W-:Y:S04]  /*c470*/  FADD.FTZ R52, -R52, -RZ ;  /* 0x800000ff34347221 */ /* 0x000fe80000010100 */
[----:B------:R-:W-:Y:S07]  /*c480*/  FFMA R51, R51, R52, R51 ;  /* 0x0000003433337223 */ /* 0x000fee0000000033 */
.L_x_271:
[----:B------:R-:W-:Y:S05]  /*c490*/  BSYNC.RECONVERGENT B1 ;  /* 0x0000000000017941 */ /* 0x000fea0003800200 */
.L_x_269:
        /* <DEDUP_REMOVED lines=11> */
.L_x_273:
[----:B------:R-:W1:Y:S02]  /*c550*/  MUFU.RCP R52, R67 ;  /* 0x0000004300347308 */ /* 0x000e640000001000 */
[----:B-1----:R-:W-:Y:S04]  /*c560*/  FFMA R53, R67, R52, -1 ;  /* 0xbf80000043357423 */ /* 0x002fe80000000034 */
[----:B------:R-:W-:Y:S04]  /*c570*/  FADD.FTZ R53, -R53, -RZ ;  /* 0x800000ff35357221 */ /* 0x000fe80000010100 */
[----:B------:R-:W-:Y:S07]  /*c580*/  FFMA R52, R52, R53, R52 ;  /* 0x0000003534347223 */ /* 0x000fee0000000034 */
.L_x_274:
[----:B------:R-:W-:Y:S05]  /*c590*/  BSYNC.RECONVERGENT B1 ;  /* 0x0000000000017941 */ /* 0x000fea0003800200 */
.L_x_272:
        /* <DEDUP_REMOVED lines=11> */
.L_x_276:
[----:B------:R-:W1:Y:S02]  /*c650*/  MUFU.RCP R53, R54 ;  /* 0x0000003600357308 */ /* 0x000e640000001000 */
[----:B-1----:R-:W-:Y:S04]  /*c660*/  FFMA R56, R54, R53, -1 ;  /* 0xbf80000036387423 */ /* 0x002fe80000000035 */
[----:B------:R-:W-:Y:S04]  /*c670*/  FADD.FTZ R56, -R56, -RZ ;  /* 0x800000ff38387221 */ /* 0x000fe80000010100 */
[----:B------:R-:W-:Y:S07]  /*c680*/  FFMA R53, R53, R56, R53 ;  /* 0x0000003835357223 */ /* 0x000fee0000000035 */
.L_x_277:
[----:B------:R-:W-:Y:S05]  /*c690*/  BSYNC.RECONVERGENT B1 ;  /* 0x0000000000017941 */ /* 0x000fea0003800200 */
.L_x_275:
        /* <DEDUP_REMOVED lines=11> */
.L_x_279:
[----:B------:R-:W1:Y:S02]  /*c750*/  MUFU.RCP R54, R55 ;  /* 0x0000003700367308 */ /* 0x000e640000001000 */
[----:B-1----:R-:W-:Y:S04]  /*c760*/  FFMA R56, R55, R54, -1 ;  /* 0xbf80000037387423 */ /* 0x002fe80000000036 */
[----:B------:R-:W-:Y:S04]  /*c770*/  FADD.FTZ R57, -R56, -RZ ;  /* 0x800000ff38397221 */ /* 0x000fe80000010100 */
[----:B------:R-:W-:Y:S07]  /*c780*/  FFMA R54, R54, R57, R54 ;  /* 0x0000003936367223 */ /* 0x000fee0000000036 */
.L_x_280:
[----:B------:R-:W-:Y:S05]  /*c790*/  BSYNC.RECONVERGENT B1 ;  /* 0x0000000000017941 */ /* 0x000fea0003800200 */
.L_x_278:
        /* <DEDUP_REMOVED lines=11> */
.L_x_282:
[----:B------:R-:W1:Y:S02]  /*c850*/  MUFU.RCP R55, R100 ;  /* 0x0000006400377308 */ /* 0x000e640000001000 */
[----:B-1----:R-:W-:Y:S04]  /*c860*/  FFMA R56, R100, R55, -1 ;  /* 0xbf80000064387423 */ /* 0x002fe80000000037 */
[----:B------:R-:W-:Y:S04]  /*c870*/  FADD.FTZ R56, -R56, -RZ ;  /* 0x800000ff38387221 */ /* 0x000fe80000010100 */
[----:B------:R-:W-:Y:S07]  /*c880*/  FFMA R55, R55, R56, R55 ;  /* 0x0000003837377223 */ /* 0x000fee0000000037 */
.L_x_283:
[----:B------:R-:W-:Y:S05]  /*c890*/  BSYNC.RECONVERGENT B1 ;  /* 0x0000000000017941 */ /* 0x000fea0003800200 */
.L_x_281:
        /* <DEDUP_REMOVED lines=11> */
.L_x_285:
[----:B------:R-:W1:Y:S02]  /*c950*/  MUFU.RCP R56, R93 ;  /* 0x0000005d00387308 */ /* 0x000e640000001000 */
[----:B-1----:R-:W-:Y:S04]  /*c960*/  FFMA R57, R93, R56, -1 ;  /* 0xbf8000005d397423 */ /* 0x002fe80000000038 */
[----:B------:R-:W-:Y:S04]  /*c970*/  FADD.FTZ R57, -R57, -RZ ;  /* 0x800000ff39397221 */ /* 0x000fe80000010100 */
[----:B------:R-:W-:Y:S07]  /*c980*/  FFMA R56, R56, R57, R56 ;  /* 0x0000003938387223 */ /* 0x000fee0000000038 */
.L_x_286:
[----:B------:R-:W-:Y:S05]  /*c990*/  BSYNC.RECONVERGENT B1 ;  /* 0x0000000000017941 */ /* 0x000fea0003800200 */
.L_x_284:
        /* <DEDUP_REMOVED lines=11> */
.L_x_288:
[----:B------:R-:W1:Y:S02]  /*ca50*/  MUFU.RCP R57, R78 ;  /* 0x0000004e00397308 */ /* 0x000e640000001000 */
[----:B-1----:R-:W-:Y:S04]  /*ca60*/  FFMA R58, R78, R57, -1 ;  /* 0xbf8000004e3a7423 */ /* 0x002fe80000000039 */
[----:B------:R-:W-:Y:S04]  /*ca70*/  FADD.FTZ R58, -R58, -RZ ;  /* 0x800000ff3a3a7221 */ /* 0x000fe80000010100 */
[----:B------:R-:W-:Y:S07]  /*ca80*/  FFMA R57, R57, R58, R57 ;  /* 0x0000003a39397223 */ /* 0x000fee0000000039 */
.L_x_289:
[----:B------:R-:W-:Y:S05]  /*ca90*/  BSYNC.RECONVERGENT B1 ;  /* 0x0000000000017941 */ /* 0x000fea0003800200 */
.L_x_287:
        /* <DEDUP_REMOVED lines=11> */
.L_x_291:
[----:B------:R-:W1:Y:S02]  /*cb50*/  MUFU.RCP R58, R59 ;  /* 0x0000003b003a7308 */ /* 0x000e640000001000 */
[----:B-1----:R-:W-:Y:S04]  /*cb60*/  FFMA R61, R59, R58, -1 ;  /* 0xbf8000003b3d7423 */ /* 0x002fe8000000003a */
[----:B------:R-:W-:Y:S04]  /*cb70*/  FADD.FTZ R61, -R61, -RZ ;  /* 0x800000ff3d3d7221 */ /* 0x000fe80000010100 */
[----:B------:R-:W-:Y:S07]  /*cb80*/  FFMA R58, R58, R61, R58 ;  /* 0x0000003d3a3a7223 */ /* 0x000fee000000003a */
.L_x_292:
[----:B------:R-:W-:Y:S05]  /*cb90*/  BSYNC.RECONVERGENT B1 ;  /* 0x0000000000017941 */ /* 0x000fea0003800200 */
.L_x_290:
        /* <DEDUP_REMOVED lines=11> */
.L_x_294:
[----:B------:R-:W1:Y:S02]  /*cc50*/  MUFU.RCP R59, R60 ;  /* 0x0000003c003b7308 */ /* 0x000e640000001000 */
[----:B-1----:R-:W-:Y:S04]  /*cc60*/  FFMA R61, R60, R59, -1 ;  /* 0xbf8000003c3d7423 */ /* 0x002fe8000000003b */
[----:B------:R-:W-:Y:S04]  /*cc70*/  FADD.FTZ R62, -R61, -RZ ;  /* 0x800000ff3d3e7221 */ /* 0x000fe80000010100 */
[----:B------:R-:W-:Y:S07]  /*cc80*/  FFMA R59, R59, R62, R59 ;  /* 0x0000003e3b3b7223 */ /* 0x000fee000000003b */
.L_x_295:
[----:B------:R-:W-:Y:S05]  /*cc90*/  BSYNC.RECONVERGENT B1 ;  /* 0x0000000000017941 */ /* 0x000fea0003800200 */
.L_x_293:
        /* <DEDUP_REMOVED lines=11> */
.L_x_297:
[----:B------:R-:W1:Y:S02]  /*cd50*/  MUFU.RCP R60, R95 ;  /* 0x0000005f003c7308 */ /* 0x000e640000001000 */
[----:B-1----:R-:W-:Y:S04]  /*cd60*/  FFMA R61, R95, R60, -1 ;  /* 0xbf8000005f3d7423 */ /* 0x002fe8000000003c */
[----:B------:R-:W-:Y:S04]  /*cd70*/  FADD.FTZ R61, -R61, -RZ ;  /* 0x800000ff3d3d7221 */ /* 0x000fe80000010100 */
[----:B------:R-:W-:Y:S07]  /*cd80*/  FFMA R60, R60, R61, R60 ;  /* 0x0000003d3c3c7223 */ /* 0x000fee000000003c */
.L_x_298:
[----:B------:R-:W-:Y:S05]  /*cd90*/  BSYNC.RECONVERGENT B1 ;  /* 0x0000000000017941 */ /* 0x000fea0003800200 */
.L_x_296:
        /* <DEDUP_REMOVED lines=11> */
.L_x_300:
[----:B------:R-:W1:Y:S02]  /*ce50*/  MUFU.RCP R61, R90 ;  /* 0x0000005a003d7308 */ /* 0x000e640000001000 */
[----:B-1----:R-:W-:Y:S04]  /*ce60*/  FFMA R62, R90, R61, -1 ;  /* 0xbf8000005a3e7423 */ /* 0x002fe8000000003d */
[----:B------:R-:W-:Y:S04]  /*ce70*/  FADD.FTZ R62, -R62, -RZ ;  /* 0x800000ff3e3e7221 */ /* 0x000fe80000010100 */
[----:B------:R-:W-:Y:S07]  /*ce80*/  FFMA R61, R61, R62, R61 ;  /* 0x0000003e3d3d7223 */ /* 0x000fee000000003d */
.L_x_301:
[----:B------:R-:W-:Y:S05]  /*ce90*/  BSYNC.RECONVERGENT B1 ;  /* 0x0000000000017941 */ /* 0x000fea0003800200 */
.L_x_299:
        /* <DEDUP_REMOVED lines=11> */
.L_x_303:
[----:B------:R-:W1:Y:S02]  /*cf50*/  MUFU.RCP R62, R63 ;  /* 0x0000003f003e7308 */ /* 0x000e640000001000 */
[----:B-1----:R-:W-:Y:S04]  /*cf60*/  FFMA R64, R63, R62, -1 ;  /* 0xbf8000003f407423 */ /* 0x002fe8000000003e */
[----:B------:R-:W-:Y:S04]  /*cf70*/  FADD.FTZ R67, -R64, -RZ ;  /* 0x800000ff40437221 */ /* 0x000fe80000010100 */
[----:B------:R-:W-:Y:S07]  /*cf80*/  FFMA R62, R62, R67, R62 ;  /* 0x000000433e3e7223 */ /* 0x000fee000000003e */
.L_x_304:
[----:B------:R-:W-:Y:S05]  /*cf90*/  BSYNC.RECONVERGENT B1 ;  /* 0x0000000000017941 */ /* 0x000fea0003800200 */
.L_x_302:
        /* <DEDUP_REMOVED lines=11> */
.L_x_306:
[----:B------:R-:W1:Y:S02]  /*d050*/  MUFU.RCP R63, R66 ;  /* 0x00000042003f7308 */ /* 0x000e640000001000 */
[----:B-1----:R-:W-:Y:S04]  /*d060*/  FFMA R64, R66, R63, -1 ;  /* 0xbf80000042407423 */ /* 0x002fe8000000003f */
[----:B------:R-:W-:Y:S04]  /*d070*/  FADD.FTZ R64, -R64, -RZ ;  /* 0x800000ff40407221 */ /* 0x000fe80000010100 */
[----:B------:R-:W-:Y:S07]  /*d080*/  FFMA R63, R63, R64, R63 ;  /* 0x000000403f3f7223 */ /* 0x000fee000000003f */
.L_x_307:
[----:B------:R-:W-:Y:S05]  /*d090*/  BSYNC.RECONVERGENT B1 ;  /* 0x0000000000017941 */ /* 0x000fea0003800200 */
.L_x_305:
        /* <DEDUP_REMOVED lines=9> */
[----:B------:R-:W-:Y:S05]  /*d130*/  BRA `(.L_x_310) ;  /* 0x0000000000107947 */ /* 0x000fea0003800000 */
.L_x_309:
[----:B------:R-:W1:Y:S02]  /*d140*/  MUFU.RCP R64, R65 ;  /* 0x0000004100407308 */ /* 0x000e640000001000 */
[----:B-1----:R-:W-:Y:S04]  /*d150*/  FFMA R66, R65, R64, -1 ;  /* 0xbf80000041427423 */ /* 0x002fe80000000040 */
[----:B------:R-:W-:Y:S04]  /*d160*/  FADD.FTZ R67, -R66, -RZ ;  /* 0x800000ff42437221 */ /* 0x000fe80000010100 */
[----:B------:R-:W-:Y:S07]  /*d170*/  FFMA R64, R64, R67, R64 ;  /* 0x0000004340407223 */ /* 0x000fee0000000040 */
.L_x_310:
[----:B------:R-:W-:Y:S05]  /*d180*/  BSYNC.RECONVERGENT B1 ;  /* 0x0000000000017941 */ /* 0x000fea0003800200 */
.L_x_308:
[----:B------:R-:W-:Y:S01]  /*d190*/  F2FP.BF16.F32.PACK_AB R78, R6, R5 ;  /* 0x00000005064e723e */ /* 0x000fe200000010ff */
[----:B------:R-:W-:Y:S01]  /*d1a0*/  BSSY.RECONVERGENT B0, `(.L_x_311) ;  /* 0x000004f000007945 */ /* 0x000fe20003800200 */
[----:B------:R-:W-:Y:S02]  /*d1b0*/  F2FP.BF16.F32.PACK_AB R6, R14, R13 ;  /* 0x0000000d0e06723e */ /* 0x000fe400000010ff */
[----:B------:R-:W-:Y:S01]  /*d1c0*/  F2FP.BF16.F32.PACK_AB R13, R28, R27 ;  /* 0x0000001b1c0d723e */ /* 0x000fe200000010ff */
[----:B------:R-:W-:Y:S01]  /*d1d0*/  IMAD.U32 R28, RZ, RZ, UR43 ;  /* 0x0000002bff1c7e24 */ /* 0x000fe2000f8e00ff */
[----:B------:R-:W-:Y:S01]  /*d1e0*/  F2FP.BF16.F32.PACK_AB R77, R4, R3 ;  /* 0x00000003044d723e */ /* 0x000fe200000010ff */
[----:B------:R-:W-:Y:S01]  /*d1f0*/  IMAD.MOV.U32 R3, RZ, RZ, 0x10 ;  /* 0x00000010ff037424 */ /* 0x000fe200078e00ff */
[----:B------:R-:W-:Y:S01]  /*d200*/  F2FP.BF16.F32.PACK_AB R14, R30, R29 ;  /* 0x0000001d1e0e723e */ /* 0x000fe200000010ff */
[----:B------:R-:W-:Y:S01]  /*d210*/  IMAD R29, R28, 0x2000, R225 ;  /* 0x000020001c1d7824 */ /* 0x000fe200078e02e1 */
[----:B------:R-:W-:Y:S02]  /*d220*/  ISETP.NE.U32.AND P0, PT, R226, 0x1, PT ;  /* 0x00000001e200780c */ /* 0x000fe40003f05070 */
[----:B------:R-:W-:Y:S02]  /*d230*/  F2FP.BF16.F32.PACK_AB R79, R8, R7 ;  /* 0x00000007084f723e */ /* 0x000fe400000010ff */
[----:B------:R-:W-:Y:S02]  /*d240*/  F2FP.BF16.F32.PACK_AB R7, R16, R15 ;  /* 0x0000000f1007723e */ /* 0x000fe400000010ff */
[----:B------:R-:W-:Y:S02]  /*d250*/  F2FP.BF16.F32.PACK_AB R15, R32, R31 ;  /* 0x0000001f200f723e */ /* 0x000fe400000010ff */
[----:B------:R-:W-:Y:S02]  /*d260*/  LEA R32, R29, UR41, 0x1 ;  /* 0x000000291d207c11 */ /* 0x000fe4000f8e08ff */
[----:B------:R-:W-:Y:S02]  /*d270*/  SEL R3, R3, 0xfffffff0, P0 ;  /* 0xfffffff003037807 */ /* 0x000fe40000000000 */
[----:B------:R-:W-:Y:S02]  /*d280*/  F2FP.BF16.F32.PACK_AB R76, R2, R0 ;  /* 0x00000000024c723e */ /* 0x000fe400000010ff */
[----:B------:R-:W-:Y:S01]  /*d290*/  F2FP.BF16.F32.PACK_AB R16, R34, R33 ;  /* 0x000000212210723e */ /* 0x000fe200000010ff */
[--C-:B------:R-:W-:Y:S01]  /*d2a0*/  IMAD.IADD R33, R3, 0x1, R32.reuse ;  /* 0x0000000103217824 */ /* 0x100fe200078e0220 */
[----:B------:R-:W-:Y:S01]  /*d2b0*/  F2FP.BF16.F32.PACK_AB R4, R10, R9 ;  /* 0x000000090a04723e */ /* 0x000fe200000010ff */
[----:B------:R1:W-:Y:S01]  /*d2c0*/  STS.128 [R32+0x400], R76 ;  /* 0x0004004c20007388 */ /* 0x0003e20000000c00 */
[----:B------:R-:W-:Y:S01]  /*d2d0*/  F2FP.BF16.F32.PACK_AB R5, R12, R11 ;  /* 0x0000000b0c05723e */ /* 0x000fe200000010ff */
[----:B------:R-:W-:Y:S01]  /*d2e0*/  VIADD R34, R32, 0x400 ;  /* 0x0000040020227836 */ /* 0x000fe20000000000 */
[----:B------:R-:W-:Y:S02]  /*d2f0*/  F2FP.BF16.F32.PACK_AB R8, R18, R17 ;  /* 0x000000111208723e */ /* 0x000fe400000010ff */
[----:B------:R-:W-:Y:S01]  /*d300*/  F2FP.BF16.F32.PACK_AB R17, R36, R35 ;  /* 0x000000232411723e */ /* 0x000fe200000010ff */
[----:B------:R1:W-:Y:S01]  /*d310*/  STS.128 [R33+0x400], R4 ;  /* 0x0004000421007388 */ /* 0x0003e20000000c00 */
[----:B------:R-:W-:Y:S01]  /*d320*/  F2FP.BF16.F32.PACK_AB R9, R20, R19 ;  /* 0x000000131409723e */ /* 0x000fe200000010ff */
[----:B------:R-:W-:Y:S01]  /*d330*/  IMAD R36, R224, 0x10, R32 ;  /* 0x00000010e0247824 */ /* 0x000fe200078e0220 */
[----:B------:R-:W-:Y:S01]  /*d340*/  F2FP.BF16.F32.PACK_AB R10, R22, R21 ;  /* 0x00000015160a723e */ /* 0x000fe200000010ff */
[----:B------:R-:W-:Y:S01]  /*d350*/  IMAD R34, R223, 0x10, R34 ;  /* 0x00000010df227824 */ /* 0x000fe200078e0222 */
[----:B------:R-:W-:Y:S01]  /*d360*/  F2FP.BF16.F32.PACK_AB R11, R24, R23 ;  /* 0x00000017180b723e */ /* 0x000fe200000010ff */
[----:B------:R-:W-:Y:S01]  /*d370*/  IMAD.IADD R35, R3, 0x1, R36 ;  /* 0x0000000103237824 */ /* 0x000fe200078e0224 */
[----:B------:R-:W-:Y:S02]  /*d380*/  F2FP.BF16.F32.PACK_AB R12, R26, R25 ;  /* 0x000000191a0c723e */ /* 0x000fe400000010ff */
[----:B------:R-:W-:Y:S01]  /*d390*/  F2FP.BF16.F32.PACK_AB R18, R38, R37 ;  /* 0x000000252612723e */ /* 0x000fe200000010ff */
[----:B------:R1:W-:Y:S01]  /*d3a0*/  STS.128 [R36+0x400], R8 ;  /* 0x0004000824007388 */ /* 0x0003e20000000c00 */
[----:B------:R-:W-:Y:S01]  /*d3b0*/  F2FP.BF16.F32.PACK_AB R19, R40, R39 ;  /* 0x000000272813723e */ /* 0x000fe200000010ff */
[----:B------:R-:W-:Y:S01]  /*d3c0*/  IMAD R37, R223, 0x10, R32 ;  /* 0x00000010df257824 */ /* 0x000fe200078e0220 */
[----:B------:R-:W-:Y:S01]  /*d3d0*/  F2FP.BF16.F32.PACK_AB R20, R42, R41 ;  /* 0x000000292a14723e */ /* 0x000fe200000010ff */
[----:B------:R1:W-:Y:S01]  /*d3e0*/  STS.128 [R35+0x400], R12 ;  /* 0x0004000c23007388 */ /* 0x0003e20000000c00 */
[--C-:B------:R-:W-:Y:S01]  /*d3f0*/  IMAD R38, R224, 0x10, R34.reuse ;  /* 0x00000010e0267824 */ /* 0x100fe200078e0222 */
[----:B------:R-:W-:Y:S01]  /*d400*/  F2FP.BF16.F32.PACK_AB R21, R44, R43 ;  /* 0x0000002b2c15723e */ /* 0x000fe200000010ff */
[C---:B------:R-:W-:Y:S01]  /*d410*/  IMAD.IADD R34, R3.reuse, 0x1, R34 ;  /* 0x0000000103227824 */ /* 0x040fe200078e0222 */
[----:B------:R1:W-:Y:S01]  /*d420*/  STS.128 [R37+0x400], R16 ;  /* 0x0004001025007388 */ /* 0x0003e20000000c00 */
[----:B------:R-:W-:Y:S01]  /*d430*/  F2FP.BF16.F32.PACK_AB R22, R46, R45 ;  /* 0x0000002d2e16723e */ /* 0x000fe200000010ff */
[----:B------:R-:W-:Y:S01]  /*d440*/  IMAD.IADD R3, R3, 0x1, R38 ;  /* 0x0000000103037824 */ /* 0x000fe200078e0226 */
[----:B------:R-:W-:Y:S02]  /*d450*/  F2FP.BF16.F32.PACK_AB R23, R48, R47 ;  /* 0x0000002f3017723e */ /* 0x000fe400000010ff */
[----:B------:R-:W-:Y:S02]  /*d460*/  F2FP.BF16.F32.PACK_AB R24, R50, R49 ;  /* 0x000000313218723e */ /* 0x000fe400000010ff */
[----:B------:R-:W-:Y:S01]  /*d470*/  F2FP.BF16.F32.PACK_AB R25, R52, R51 ;  /* 0x000000333419723e */ /* 0x000fe200000010ff */
[----:B------:R1:W-:Y:S01]  /*d480*/  STS.128 [R34], R20 ;  /* 0x0000001422007388 */ /* 0x0003e20000000c00 */
[----:B------:R-:W-:Y:S02]  /*d490*/  F2FP.BF16.F32.PACK_AB R26, R54, R53 ;  /* 0x00000035361a723e */ /* 0x000fe400000010ff */
[----:B------:R-:W-:Y:S02]  /*d4a0*/  F2FP.BF16.F32.PACK_AB R27, R56, R55 ;  /* 0x00000037381b723e */ /* 0x000fe400000010ff */
[----:B------:R-:W-:Y:S02]  /*d4b0*/  F2FP.BF16.F32.PACK_AB R28, R58, R57 ;  /* 0x000000393a1c723e */ /* 0x000fe400000010ff */
[----:B------:R-:W-:Y:S01]  /*d4c0*/  F2FP.BF16.F32.PACK_AB R29, R60, R59 ;  /* 0x0000003b3c1d723e */ /* 0x000fe200000010ff */
[----:B------:R1:W-:Y:S01]  /*d4d0*/  STS.128 [R38], R24 ;  /* 0x0000001826007388 */ /* 0x0003e20000000c00 */
[----:B------:R-:W-:Y:S02]  /*d4e0*/  F2FP.BF16.F32.PACK_AB R30, R62, R61 ;  /* 0x0000003d3e1e723e */ /* 0x000fe400000010ff */
[----:B------:R-:W-:Y:S02]  /*d4f0*/  F2FP.BF16.F32.PACK_AB R31, R64, R63 ;  /* 0x0000003f401f723e */ /* 0x000fe400000010ff */
[----:B------:R-:W-:Y:S03]  /*d500*/  ISETP.NE.AND P0, PT, R227, RZ, PT ;  /* 0x000000ffe300720c */ /* 0x000fe60003f05270 */
[----:B------:R1:W-:Y:S01]  /*d510*/  STS.128 [R3], R28 ;  /* 0x0000001c03007388 */ /* 0x0003e20000000c00 */
[----:B------:R-:W-:Y:S01]  /*d520*/  @!PT LDS RZ, [RZ] ;  /* 0x00000000fffff984 */ /* 0x000fe20000000800 */
[----:B------:R-:W-:Y:S01]  /*d530*/  @!PT LDS RZ, [RZ] ;  /* 0x00000000fffff984 */ /* 0x000fe20000000800 */
[----:B------:R-:W-:Y:S01]  /*d540*/  @!PT LDS RZ, [RZ] ;  /* 0x00000000fffff984 */ /* 0x000fe20000000800 */
[----:B------:R-:W-:Y:S01]  /*d550*/  @!PT LDS RZ, [RZ] ;  /* 0x00000000fffff984 */ /* 0x000fe20000000800 */
[----:B------:R2:W-:Y:S06]  /*d560*/  MEMBAR.ALL.CTA ;  /* 0x0000000000007992 */ /* 0x0005ec0000008000 */
[----:B--2---:R-:W2:Y:S02]  /*d570*/  FENCE.VIEW.ASYNC.S ;  /* 0x00000000000073c6 */ /* 0x004ea40000000000 */
[----:B--2---:R-:W-:Y:S06]  /*d580*/  BAR.SYNC.DEFER_BLOCKING 0x1, 0x80 ;  /* 0x0042000000007b1d */ /* 0x004fec0000010000 */
[----:B------:R-:W-:Y:S05]  /*d590*/  @P0 BRA `(.L_x_312) ;  /* 0x00000000003c0947 */ /* 0x000fea0003800000 */
[----:B------:R-:W-:Y:S01]  /*d5a0*/  UIADD3 UR8, UP0, UPT, UR46, 0x680, URZ ;  /* 0x000006802e087890 */ /* 0x000fe2000ff1e0ff */
[----:B------:R-:W-:Y:S01]  /*d5b0*/  R2UR UR6, R207 ;  /* 0x00000000cf0672ca */ /* 0x000fe200000e0000 */
[----:B------:R-:W-:Y:S01]  /*d5c0*/  ULEA UR4, UR43, UR41, 0xe ;  /* 0x000000292b047291 */ /* 0x000fe2000f8e70ff */
[----:B------:R-:W-:Y:S01]  /*d5d0*/  PLOP3.LUT P0, PT, PT, PT, PT, 0x80, 0x8 ;  /* 0x000000000008781c */ /* 0x000fe20003f0f070 */
[----:B------:R-:W-:Y:S01]  /*d5e0*/  UIADD3.X UR9, UPT, UPT, URZ, UR47, URZ, UP0, !UPT ;  /* 0x0000002fff097290 */ /* 0x000fe200087fe4ff */
[----:B------:R-:W-:Y:S01]  /*d5f0*/  IMAD.IADD R70, R209, 0x1, R70 ;  /* 0x00000001d1467824 */ /* 0x000fe200078e0246 */
[----:B------:R-:W-:Y:S11]  /*d600*/  UIADD3 UR4, UPT, UPT, UR4, 0x400, URZ ;  /* 0x0000040004047890 */ /* 0x000ff6000fffe0ff */
[----:B------:R-:W-:Y:S01]  /*d610*/  @!UPT UIADD3 URZ, UPT, UPT, URZ, URZ, URZ ;  /* 0x000000fffffff290 */ /* 0x000fe2000fffe0ff */
.L_x_313:
[----:B------:R-:W-:Y:S02]  /*d620*/  PLOP3.LUT P1, PT, P1, P0, PT, 0xf2, 0x2f ;  /* 0x00000000002f781c */ /* 0x000fe40000f21e72 */
[----:B------:R-:W-:Y:S01]  /*d630*/  @P0 R2UR P1, UR5, R70 ;  /* 0x00000000460502ca */ /* 0x000fe20000020000 */
[----:B------:R-:W-:Y:S07]  /*d640*/  UMOV UR7, UR36 ;  /* 0x0000002400077c82 */ /* 0x000fee0008000000 */
[----:B------:R-:W-:Y:S05]  /*d650*/  @P0 PLOP3.LUT P0, PT, P1, PT, PT, 0x80, 0x8 ;  /* 0x000000000008081c */ /* 0x000fea0000f0f070 */
[----:B------:R2:W-:Y:S08]  /*d660*/  UTMASTG.3D [UR4], [UR8] ;  /* 0x00000004080073b5 */ /* 0x0005f00008010000 */
[----:B--2---:R-:W-:Y:S05]  /*d670*/  @P0 BRA.U.ANY `(.L_x_313) ;  /* 0xfffffffd00e80947 */ /* 0x004fea000393ffff */
[----:B------:R0:W-:Y:S02]  /*d680*/  UTMACMDFLUSH ;  /* 0x00000000000079b7 */ /* 0x0001e40000000000 */
.L_x_312:
[----:B------:R-:W-:Y:S05]  /*d690*/  BSYNC.RECONVERGENT B0 ;  /* 0x0000000000007941 */ /* 0x000fea0003800200 */
.L_x_311:
[----:B------:R-:W-:Y:S01]  /*d6a0*/  UIADD3 UR43, UPT, UPT, UR43, 0x1, URZ ;  /* 0x000000012b2b7890 */ /* 0x000fe2000fffe0ff */
[----:B------:R-:W-:Y:S01]  /*d6b0*/  ISETP.NE.AND P0, PT, R227, RZ, PT ;  /* 0x000000ffe300720c */ /* 0x000fe20003f05270 */
[----:B------:R-:W-:Y:S02]  /*d6c0*/  BSSY.RECONVERGENT B0, `(.L_x_314) ;  /* 0x0000007000007945 */ /* 0x000fe40003800200 */
[----:B------:R-:W-:Y:S04]  /*d6d0*/  UISETP.NE.AND UP0, UPT, UR43, 0x4, UPT ;  /* 0x000000042b00788c */ /* 0x000fe8000bf05270 */
[----:B------:R-:W-:Y:S02]  /*d6e0*/  USEL UR4, URZ, 0x1, UP0 ;  /* 0x00000001ff047887 */ /* 0x000fe40008000000 */
[----:B------:R-:W-:Y:S02]  /*d6f0*/  USEL UR43, UR43, URZ, UP0 ;  /* 0x000000ff2b2b7287 */ /* 0x000fe40008000000 */
[----:B------:R-:W-:Y:S02]  /*d700*/  ULOP3.LUT UR44, UR44, UR4, URZ, 0x3c, !UPT ;  /* 0x000000042c2c7292 */ /* 0x000fe4000f8e3cff */
[----:B------:R-:W-:Y:S10]  /*d710*/  @P0 BRA `(.L_x_315) ;  /* 0x0000000000040947 */ /* 0x000ff40003800000 */
[----:B------:R-:W-:Y:S04]  /*d720*/  DEPBAR.LE SB0, 0x1 ;  /* 0x000080400000791a */ /* 0x000fe80000000000 */
.L_x_315:
[----:B------:R-:W-:Y:S05]  /*d730*/  BSYNC.RECONVERGENT B0 ;  /* 0x0000000000007941 */ /* 0x000fea0003800200 */
.L_x_314:
[----:B------:R-:W-:Y:S01]  /*d740*/  BAR.SYNC.DEFER_BLOCKING 0x1, 0x80 ;  /* 0x0042000000007b1d */ /* 0x000fe20000010000 */
[----:B------:R-:W-:Y:S01]  /*d750*/  ISETP.NE.AND P3, PT, R231, RZ, PT ;  /* 0x000000ffe700720c */ /* 0x000fe20003f65270 */
[----:B------:R-:W-:Y:S05]  /*d760*/  VIADD R214, R214, 0x1 ;  /* 0x00000001d6d67836 */ /* 0x000fea0000000000 */
[----:B------:R-:W-:Y:S01]  /*d770*/  ISETP.GE.U32.AND P0, PT, R214, 0x2, PT ;  /* 0x00000002d600780c */ /* 0x000fe20003f06070 */
[----:B------:R-:W-:Y:S11]  /*d780*/  BSSY.RECONVERGENT B0, `(.L_x_316) ;  /* 0x000000b000007945 */ /* 0x000ff60003800200 */
[----:B------:R-:W-:Y:S01]  /*d790*/  @!UPT UIADD3 URZ, UPT, UPT, URZ, URZ, URZ ;  /* 0x000000fffffff290 */ /* 0x000fe2000fffe0ff */
[----:B------:R-:W-:Y:S05]  /*d7a0*/  @!P0 BRA `(.L_x_317) ;  /* 0x0000000000208947 */ /* 0x000fea0003800000 */
[C---:B-1----:R-:W-:Y:S01]  /*d7b0*/  @!P3 LEA R3, R220.reuse, UR41, 0x3 ;  /* 0x00000029dc03bc11 */ /* 0x042fe2000f8e18ff */
[----:B------:R-:W-:Y:S02]  /*d7c0*/  IMAD.U32 R0, RZ, RZ, UR37 ;  /* 0x00000025ff007e24 */ /* 0x000fe4000f8e00ff */
[----:B------:R-:W-:Y:S02]  /*d7d0*/  VIADD R220, R220, 0x1 ;  /* 0x00000001dcdc7836 */ /* 0x000fe40000000000 */
[----:B------:R-:W-:Y:S03]  /*d7e0*/  @!P3 VIADD R3, R3, 0x70 ;  /* 0x000000700303b836 */ /* 0x000fe60000000000 */
[----:B------:R-:W-:Y:S02]  /*d7f0*/  ISETP.NE.AND P0, PT, R220, 0x4, PT ;  /* 0x00000004dc00780c */ /* 0x000fe40003f05270 */
[----:B------:R-:W-:Y:S02]  /*d800*/  @!P3 PRMT R0, R0, 0x654, R3 ;  /* 0x000006540000b816 */ /* 0x000fe40000000003 */
[----:B------:R-:W-:Y:S02]  /*d810*/  SEL R220, R220, RZ, P0 ;  /* 0x000000ffdcdc7207 */ /* 0x000fe40000000000 */
[----:B------:R2:W-:Y:S07]  /*d820*/  @!P3 SYNCS.ARRIVE.TRANS64.RED.A1T0 RZ, [R0+URZ], RZ ;  /* 0x000000ff00ffb9a7 */ /* 0x0005ee00081004ff */
.L_x_317:
[----:B------:R-:W-:Y:S05]  /*d830*/  BSYNC.RECONVERGENT B0 ;  /* 0x0000000000007941 */ /* 0x000fea0003800200 */
.L_x_316:
[C---:B------:R-:W-:Y:S01]  /*d840*/  ISETP.EQ.OR P2, PT, R72.reuse, 0x3, P3 ;  /* 0x000000034800780c */ /* 0x040fe20001f42670 */
[----:B------:R-:W-:Y:S01]  /*d850*/  VIADD R72, R72, 0x1 ;  /* 0x0000000148487836 */ /* 0x000fe20000000000 */
[----:B------:R-:W-:Y:S04]  /*d860*/  SEL R215, R215, 0x1, P3 ;  /* 0x00000001d7d77807 */ /* 0x000fe80001800000 */
[----:B------:R-:W-:Y:S07]  /*d870*/  ISETP.NE.AND P0, PT, R72, 0x4, PT ;  /* 0x000000044800780c */ /* 0x000fee0003f05270 */
[----:B-1----:R-:W-:Y:S02]  /*d880*/  @!P2 LEA R3, R212, UR41, 0x3 ;  /* 0x00000029d403ac11 */ /* 0x002fe4000f8e18ff */
[----:B--2---:R-:W-:Y:S04]  /*d890*/  @!P2 SHF.L.U32 R0, R216, 0x1f, RZ ;  /* 0x0000001fd800a819 */ /* 0x004fe800000006ff */
[----:B------:R-:W1:Y:S02]  /*d8a0*/  @!P2 SYNCS.PHASECHK.TRANS64.TRYWAIT P1, [R3+URZ+0x50], R0 ;  /* 0x000050000300a5a7 */ /* 0x000e6400080211ff */
[----:B-1----:R-:W-:Y:S01]  /*d8b0*/  @!P2 SEL R215, RZ, 0x1, !P1 ;  /* 0x00000001ffd7a807 */ /* 0x002fe20004800000 */
[----:B------:R-:W-:Y:S06]  /*d8c0*/  @P0 BRA `(.L_x_318) ;  /* 0xffffff8400d80947 */ /* 0x000fec000383ffff */
[----:B------:R-:W-:Y:S01]  /*d8d0*/  ISETP.NE.AND P3, PT, R230, RZ, PT ;  /* 0x000000ffe600720c */ /* 0x000fe20003f65270 */
[----:B------:R-:W-:Y:S01]  /*d8e0*/  UIADD3 UR42, UPT, UPT, UR42, 0x4, URZ ;  /* 0x000000042a2a7890 */ /* 0x000fe2000fffe0ff */
[----:B------:R-:W-:Y:S01]  /*d8f0*/  ISETP.NE.AND P0, PT, R208, 0x2, PT ;  /* 0x00000002d000780c */ /* 0x000fe20003f05270 */
[----:B------:R-:W-:Y:S02]  /*d900*/  IMAD.IADD R18, R218, 0x1, R171 ;  /* 0x00000001da127824 */ /* 0x000fe400078e02ab */
[----:B------:R-:W-:Y:S01]  /*d910*/  IMAD.IADD R19, R217, 0x1, R204 ;  /* 0x00000001d9137824 */ /* 0x000fe200078e02cc */
[----:B------:R-:W-:Y:S02]  /*d920*/  SEL R0, RZ, 0x1, P0 ;  /* 0x00000001ff007807 */ /* 0x000fe40000000000 */
[----:B------:R-:W-:Y:S02]  /*d930*/  SEL R208, R208, RZ, P0 ;  /* 0x000000ffd0d07207 */ /* 0x000fe40000000000 */
[----:B------:R-:W-:-:S03]  /*d940*/  LOP3.LUT R221, R221, R0, RZ, 0x3c, !PT ;  /* 0x00000000dddd7212 */ /* 0x000fc600078e3cff */
[----:B------:R-:W-:Y:S01]  /*d950*/  @P3 R2UR UR36, R219 ;  /* 0x00000000db2432ca */ /* 0x000fe200000e0000 */
[----:B------:R-:W-:-:S14]  /*d960*/  @P3 BRA `(.L_x_319) ;  /* 0xffffff7800483947 */ /* 0x000fdc000383ffff */
[----:B------:R-:W-:-:S09]  /*d970*/  UISETP.NE.AND UP0, UPT, UR45, URZ, UPT ;  /* 0x000000ff2d00728c */ /* 0x000fd2000bf05270 */
[----:B------:R-:W-:Y:S05]  /*d980*/  BRA.U !UP0, `(.L_x_320) ;  /* 0x0000000108487547 */ /* 0x000fea000b800000 */
[----:B------:R-:W1:Y:S02]  /*d990*/  LDCU.64 UR4, c[0x0][0x890] ;  /* 0x00011200ff0477ac */ /* 0x000e640008000a00 */
[----:B-1----:R-:W-:-:S04]  /*d9a0*/  UISETP.NE.U32.AND UP0, UPT, UR4, URZ, UPT ;  /* 0x000000ff0400728c */ /* 0x002fc8000bf05070 */
[----:B------:R-:W-:-:S09]  /*d9b0*/  UISETP.NE.AND.EX UP0, UPT, UR5, URZ, UPT, UP0 ;  /* 0x000000ff0500728c */ /* 0x000fd2000bf05300 */
[----:B------:R-:W-:Y:S05]  /*d9c0*/  BRA.U UP0, `(.L_x_321) ;  /* 0x00000001000c7547 */ /* 0x000fea000b800000 */
[----:B------:R-:W-:-:S13]  /*d9d0*/  FSETP.NEU.AND P0, PT, R127, RZ, PT ;  /* 0x000000ff7f00720b */ /* 0x000fda0003f0d000 */
[----:B------:R-:W-:Y:S05]  /*d9e0*/  @!P0 EXIT ;  /* 0x000000000000894d */ /* 0x000fea0003800000 */
[----:B------:R-:W-:Y:S05]  /*d9f0*/  BRA `(.L_x_320) ;  /* 0x00000000002c7947 */ /* 0x000fea0003800000 */
.L_x_321:
[----:B------:R-:W-:Y:S01]  /*da00*/  ISETP.NE.AND P0, PT, R206, RZ, PT ;  /* 0x000000ffce00720c */ /* 0x000fe20003f05270 */
[----:B------:R-:W-:-:S12]  /*da10*/  BSSY.RECONVERGENT B0, `(.L_x_320) ;  /* 0x0000009000007945 */ /* 0x000fd80003800200 */
[----:B------:R-:W-:Y:S05]  /*da20*/  @P0 BRA `(.L_x_322) ;  /* 0x0000000000140947 */ /* 0x000fea0003800000 */
[----:B------:R-:W1:Y:S02]  /*da30*/  LDCU.64 UR4, c[0x0][0x888] ;  /* 0x00011100ff0477ac */ /* 0x000e640008000a00 */
[----:B-1----:R-:W-:-:S04]  /*da40*/  ISETP.NE.U32.AND P0, PT, RZ, UR4, PT ;  /* 0x00000004ff007c0c */ /* 0x002fc8000bf05070 */
[----:B------:R-:W-:-:S13]  /*da50*/  ISETP.NE.AND.EX P0, PT, RZ, UR5, PT, P0 ;  /* 0x00000005ff007c0c */ /* 0x000fda000bf05300 */
[----:B------:R-:W-:Y:S05]  /*da60*/  @!P0 EXIT ;  /* 0x000000000000894d */ /* 0x000fea0003800000 */
[----:B------:R-:W-:Y:S05]  /*da70*/  BRA `(.L_x_323) ;  /* 0x0000000000087947 */ /* 0x000fea0003800000 */
.L_x_322:
[----:B------:R-:W-:-:S13]  /*da80*/  FSETP.NEU.AND P0, PT, R127, RZ, PT ;  /* 0x000000ff7f00720b */ /* 0x000fda0003f0d000 */
[----:B------:R-:W-:Y:S05]  /*da90*/  @!P0 EXIT ;  /* 0x000000000000894d */ /* 0x000fea0003800000 */
.L_x_323:
[----:B------:R-:W-:Y:S05]  /*daa0*/  BSYNC.RECONVERGENT B0 ;  /* 0x0000000000007941 */ /* 0x000fea0003800200 */
.L_x_320:
[----:B------:R-:W-:Y:S01]  /*dab0*/  LEA R3, R220, UR41, 0x3 ;  /* 0x00000029dc037c11 */ /* 0x000fe2000f8e18ff */
[----:B------:R-:W-:Y:S01]  /*dac0*/  IMAD.U32 R0, RZ, RZ, UR37 ;  /* 0x00000025ff007e24 */ /* 0x000fe2000f8e00ff */
[----:B------:R-:W-:-:S04]  /*dad0*/  DEPBAR.LE SB0, 0x0 ;  /* 0x000080000000791a */ /* 0x000fc80000000000 */
[----:B------:R-:W-:-:S05]  /*dae0*/  VIADD R3, R3, 0x70 ;  /* 0x0000007003037836 */ /* 0x000fca0000000000 */
[----:B------:R-:W-:-:S04]  /*daf0*/  PRMT R0, R0, 0x654, R3 ;  /* 0x0000065400007816 */ /* 0x000fc80000000003 */
[----:B------:R-:W-:Y:S01]  /*db00*/  SYNCS.ARRIVE.TRANS64.RED.A1T0 RZ, [R0+URZ], RZ ;  /* 0x000000ff00ff79a7 */ /* 0x000fe200081004ff */
[----:B------:R-:W-:Y:S05]  /*db10*/  EXIT ;  /* 0x000000000000794d */ /* 0x000fea0003800000 */
.L_x_24:
[----:B--2---:R2:W4:Y:S02]  /*db20*/  SYNCS.PHASECHK.TRANS64.TRYWAIT P0, [R3+URZ+0xf0], R2 ;  /* 0x0000f002030075a7 */ /* 0x00452400080011ff */
[----:B----4-:R-:W-:Y:S05]  /*db30*/  @!P0 NANOSLEEP.SYNCS 0x989680 ;  /* 0x009896800000895d */ /* 0x010fea0003900000 */
[----:B------:R-:W4:Y:S02]  /*db40*/  @!P0 SYNCS.PHASECHK.TRANS64 P0, [R3+URZ+0xf0], R2 ;  /* 0x0000f002030085a7 */ /* 0x000f2400080010ff */
[----:B----4-:R-:W-:Y:S05]  /*db50*/  @!P0 BRA `(.L_x_24) ;  /* 0xfffffffc00f08947 */ /* 0x010fea000383ffff */
[----:B------:R-:W-:Y:S05]  /*db60*/  BRA `(.L_x_324) ;  /* 0xffffff3c00087947 */ /* 0x000fea000383ffff */
.L_x_27:
[----:B-1----:R-:W-:-:S07]  /*db70*/  MOV R2, UR33 ;  /* 0x0000002100027c02 */ /* 0x002fce0008000f00 */
.L_x_325:
[----:B-1----:R1:W2:Y:S02]  /*db80*/  SYNCS.PHASECHK.TRANS64.TRYWAIT P0, [R2+URZ+0x28], R5 ;  /* 0x00002805020075a7 */ /* 0x0022a400080011ff */
[----:B--2---:R-:W-:Y:S05]  /*db90*/  @!P0 NANOSLEEP.SYNCS 0x989680 ;  /* 0x009896800000895d */ /* 0x004fea0003900000 */
[----:B------:R-:W2:Y:S02]  /*dba0*/  @!P0 SYNCS.PHASECHK.TRANS64 P0, [R2+URZ+0x28], R5 ;  /* 0x00002805020085a7 */ /* 0x000ea400080010ff */
[----:B--2---:R-:W-:Y:S05]  /*dbb0*/  @!P0 BRA `(.L_x_325) ;  /* 0xfffffffc00f08947 */ /* 0x004fea000383ffff */
[----:B------:R-:W-:Y:S05]  /*dbc0*/  BRA `(.L_x_26) ;  /* 0xffffff3c006c7947 */ /* 0x000fea000383ffff */
.L_x_34:
[----:B-1----:R-:W-:-:S07]  /*dbd0*/  MOV R2, UR17 ;  /* 0x0000001100027c02 */ /* 0x002fce0008000f00 */
.L_x_326:
[----:B-1----:R1:W2:Y:S02]  /*dbe0*/  SYNCS.PHASECHK.TRANS64.TRYWAIT P0, [R2+URZ+0x28], R5 ;  /* 0x00002805020075a7 */ /* 0x0022a400080011ff */
[----:B--2---:R-:W-:Y:S05]  /*dbf0*/  @!P0 NANOSLEEP.SYNCS 0x989680 ;  /* 0x009896800000895d */ /* 0x004fea0003900000 */
[----:B------:R-:W2:Y:S02]  /*dc00*/  @!P0 SYNCS.PHASECHK.TRANS64 P0, [R2+URZ+0x28], R5 ;  /* 0x00002805020085a7 */ /* 0x000ea400080010ff */
[----:B--2---:R-:W-:Y:S05]  /*dc10*/  @!P0 BRA `(.L_x_326) ;  /* 0xfffffffc00f08947 */ /* 0x004fea000383ffff */
[----:B------:R-:W-:Y:S05]  /*dc20*/  BRA `(.L_x_33) ;  /* 0xffffff4000287947 */ /* 0x000fea000383ffff */
.L_x_39:
[----:B-1----:R1:W2:Y:S02]  /*dc30*/  SYNCS.PHASECHK.TRANS64.TRYWAIT P0, [R2+URZ+0xa0], R3 ;  /* 0x0000a003020075a7 */ /* 0x0022a400080011ff */
[----:B--2---:R-:W-:Y:S05]  /*dc40*/  @!P0 NANOSLEEP.SYNCS 0x989680 ;  /* 0x009896800000895d */ /* 0x004fea0003900000 */
[----:B------:R-:W2:Y:S02]  /*dc50*/  @!P0 SYNCS.PHASECHK.TRANS64 P0, [R2+URZ+0xa0], R3 ;  /* 0x0000a003020085a7 */ /* 0x000ea400080010ff */
[----:B--2---:R-:W-:Y:S05]  /*dc60*/  @!P0 BRA `(.L_x_39) ;  /* 0xfffffffc00f08947 */ /* 0x004fea000383ffff */
[----:B------:R-:W-:Y:S05]  /*dc70*/  BRA `(.L_x_327) ;  /* 0xffffff4000c87947 */ /* 0x000fea000383ffff */
.L_x_43:
[----:B---3--:R-:W-:-:S07]  /*dc80*/  MOV R0, UR4 ;  /* 0x0000000400007c02 */ /* 0x008fce0008000f00 */
.L_x_328:
[----:B-1----:R1:W2:Y:S02]  /*dc90*/  SYNCS.PHASECHK.TRANS64.TRYWAIT P0, [R0+URZ], R3 ;  /* 0x00000003000075a7 */ /* 0x0022a400080011ff */
[----:B--2---:R-:W-:Y:S05]  /*dca0*/  @!P0 NANOSLEEP.SYNCS 0x989680 ;  /* 0x009896800000895d */ /* 0x004fea0003900000 */
[----:B------:R-:W2:Y:S02]  /*dcb0*/  @!P0 SYNCS.PHASECHK.TRANS64 P0, [R0+URZ], R3 ;  /* 0x00000003000085a7 */ /* 0x000ea400080010ff */
[----:B--2---:R-:W-:Y:S05]  /*dcc0*/  @!P0 BRA `(.L_x_328) ;  /* 0xfffffffc00f08947 */ /* 0x004fea000383ffff */
[----:B------:R-:W-:Y:S05]  /*dcd0*/  BRA `(.L_x_329) ;  /* 0xffffff4800387947 */ /* 0x000fea000383ffff */
.L_x_44:
[----:B---3--:R-:W-:-:S07]  /*dce0*/  MOV R0, UR4 ;  /* 0x0000000400007c02 */ /* 0x008fce0008000f00 */
.L_x_330:
[----:B-1----:R1:W2:Y:S02]  /*dcf0*/  SYNCS.PHASECHK.TRANS64.TRYWAIT P0, [R0+URZ], R3 ;  /* 0x00000003000075a7 */ /* 0x0022a400080011ff */
[----:B--2---:R-:W-:Y:S05]  /*dd00*/  @!P0 NANOSLEEP.SYNCS 0x989680 ;  /* 0x009896800000895d */ /* 0x004fea0003900000 */
[----:B------:R-:W2:Y:S02]  /*dd10*/  @!P0 SYNCS.PHASECHK.TRANS64 P0, [R0+URZ], R3 ;  /* 0x00000003000085a7 */ /* 0x000ea400080010ff */
[----:B--2---:R-:W-:Y:S05]  /*dd20*/  @!P0 BRA `(.L_x_330) ;  /* 0xfffffffc00f08947 */ /* 0x004fea000383ffff */
[----:B------:R-:W-:Y:S05]  /*dd30*/  BRA `(.L_x_331) ;  /* 0xffffff4800447947 */ /* 0x000fea000383ffff */
.L_x_45:
[----:B---3--:R-:W-:-:S07]  /*dd40*/  MOV R0, UR4 ;  /* 0x0000000400007c02 */ /* 0x008fce0008000f00 */
.L_x_332:
[----:B-1----:R1:W2:Y:S02]  /*dd50*/  SYNCS.PHASECHK.TRANS64.TRYWAIT P0, [R0+URZ], R3 ;  /* 0x00000003000075a7 */ /* 0x0022a400080011ff */
[----:B--2---:R-:W-:Y:S05]  /*dd60*/  @!P0 NANOSLEEP.SYNCS 0x989680 ;  /* 0x009896800000895d */ /* 0x004fea0003900000 */
[----:B------:R-:W2:Y:S02]  /*dd70*/  @!P0 SYNCS.PHASECHK.TRANS64 P0, [R0+URZ], R3 ;  /* 0x00000003000085a7 */ /* 0x000ea400080010ff */
[----:B--2---:R-:W-:Y:S05]  /*dd80*/  @!P0 BRA `(.L_x_332) ;  /* 0xfffffffc00f08947 */ /* 0x004fea000383ffff */
[----:B------:R-:W-:Y:S05]  /*dd90*/  BRA `(.L_x_333) ;  /* 0xffffff4800507947 */ /* 0x000fea000383ffff */
.L_x_46:
[----:B---3--:R-:W-:-:S07]  /*dda0*/  MOV R0, UR4 ;  /* 0x0000000400007c02 */ /* 0x008fce0008000f00 */
.L_x_334:
[----:B-1----:R1:W2:Y:S02]  /*ddb0*/  SYNCS.PHASECHK.TRANS64.TRYWAIT P0, [R0+URZ], R3 ;  /* 0x00000003000075a7 */ /* 0x0022a400080011ff */
[----:B--2---:R-:W-:Y:S05]  /*ddc0*/  @!P0 NANOSLEEP.SYNCS 0x989680 ;  /* 0x009896800000895d */ /* 0x004fea0003900000 */
[----:B------:R-:W2:Y:S02]  /*ddd0*/  @!P0 SYNCS.PHASECHK.TRANS64 P0, [R0+URZ], R3 ;  /* 0x00000003000085a7 */ /* 0x000ea400080010ff */
[----:B--2---:R-:W-:Y:S05]  /*dde0*/  @!P0 BRA `(.L_x_334) ;  /* 0xfffffffc00f08947 */ /* 0x004fea000383ffff */
[----:B------:R-:W-:Y:S05]  /*ddf0*/  BRA `(.L_x_335) ;  /* 0xffffff48005c7947 */ /* 0x000fea000383ffff */
.L_x_49:
[----:B-1----:R1:W2:Y:S02]  /*de00*/  SYNCS.PHASECHK.TRANS64.TRYWAIT P0, [R0+URZ+0xe0], R5 ;  /* 0x0000e005000075a7 */ /* 0x0022a400080011ff */
[----:B--2---:R-:W-:Y:S05]  /*de10*/  @!P0 NANOSLEEP.SYNCS 0x989680 ;  /* 0x009896800000895d */ /* 0x004fea0003900000 */
[----:B------:R-:W2:Y:S02]  /*de20*/  @!P0 SYNCS.PHASECHK.TRANS64 P0, [R0+URZ+0xe0], R5 ;  /* 0x0000e005000085a7 */ /* 0x000ea400080010ff */
[----:B--2---:R-:W-:Y:S05]  /*de30*/  @!P0 BRA `(.L_x_49) ;  /* 0xfffffffc00f08947 */ /* 0x004fea000383ffff */
[----:B------:R-:W-:Y:S05]  /*de40*/  BRA `(.L_x_336) ;  /* 0xffffff4800bc7947 */ /* 0x000fea000383ffff */
.L_x_50:
[----:B------:R-:W-:-:S07]  /*de50*/  MOV R0, UR5 ;  /* 0x0000000500007c02 */ /* 0x000fce0008000f00 */
.L_x_337:
[----:B-1----:R1:W2:Y:S02]  /*de60*/  SYNCS.PHASECHK.TRANS64.TRYWAIT P0, [R0+URZ+0xb0], R7 ;  /* 0x0000b007000075a7 */ /* 0x0022a400080011ff */
[----:B--2---:R-:W-:Y:S05]  /*de70*/  @!P0 NANOSLEEP.SYNCS 0x989680 ;  /* 0x009896800000895d */ /* 0x004fea0003900000 */
[----:B------:R-:W2:Y:S02]  /*de80*/  @!P0 SYNCS.PHASECHK.TRANS64 P0, [R0+URZ+0xb0], R7 ;  /* 0x0000b007000085a7 */ /* 0x000ea400080010ff */
[----:B--2---:R-:W-:Y:S05]  /*de90*/  @!P0 BRA `(.L_x_337) ;  /* 0xfffffffc00f08947 */ /* 0x004fea000383ffff */
[----:B------:R-:W-:Y:S05]  /*dea0*/  BRA `(.L_x_338) ;  /* 0xffffff4800cc7947 */ /* 0x000fea000383ffff */
.L_x_51:
[----:B-1----:R1:W2:Y:S02]  /*deb0*/  SYNCS.PHASECHK.TRANS64.TRYWAIT P1, [R0+URZ+0xa0], R5 ;  /* 0x0000a005000075a7 */ /* 0x0022a400080211ff */
[----:B--2---:R-:W-:Y:S05]  /*dec0*/  @!P1 NANOSLEEP.SYNCS 0x989680 ;  /* 0x009896800000995d */ /* 0x004fea0003900000 */
[----:B------:R-:W2:Y:S02]  /*ded0*/  @!P1 SYNCS.PHASECHK.TRANS64 P1, [R0+URZ+0xa0], R5 ;  /* 0x0000a005000095a7 */ /* 0x000ea400080210ff */
[----:B--2---:R-:W-:Y:S05]  /*dee0*/  @!P1 BRA `(.L_x_51) ;  /* 0xfffffffc00f09947 */ /* 0x004fea000383ffff */
[----:B------:R-:W-:Y:S05]  /*def0*/  BRA `(.L_x_339) ;  /* 0xffffff4800fc7947 */ /* 0x000fea000383ffff */
.L_x_54:
[----:B------:R-:W-:-:S07]  /*df00*/  MOV R0, UR5 ;  /* 0x0000000500007c02 */ /* 0x000fce0008000f00 */
.L_x_340:
[----:B-1----:R1:W2:Y:S02]  /*df10*/  SYNCS.PHASECHK.TRANS64.TRYWAIT P0, [R0+URZ+0xb0], R3 ;  /* 0x0000b003000075a7 */ /* 0x0022a400080011ff */
[----:B--2---:R-:W-:Y:S05]  /*df20*/  @!P0 NANOSLEEP.SYNCS 0x989680 ;  /* 0x009896800000895d */ /* 0x004fea0003900000 */
[----:B------:R-:W2:Y:S02]  /*df30*/  @!P0 SYNCS.PHASECHK.TRANS64 P0, [R0+URZ+0xb0], R3 ;  /* 0x0000b003000085a7 */ /* 0x000ea400080010ff */
[----:B--2---:R-:W-:Y:S05]  /*df40*/  @!P0 BRA `(.L_x_340) ;  /* 0xfffffffc00f08947 */ /* 0x004fea000383ffff */
[----:B------:R-:W-:Y:S05]  /*df50*/  BRA `(.L_x_53) ;  /* 0xffffff4c00507947 */ /* 0x000fea000383ffff */
.L_x_63:
[----:B-1----:R-:W-:-:S04]  /*df60*/  MOV R4, UR6 ;  /* 0x0000000600047c02 */ /* 0x002fc80008000f00 */
[----:B------:R1:W2:Y:S03]  /*df70*/  SYNCS.PHASECHK.TRANS64.TRYWAIT P0, [R4+URZ+0x8], R5 ;  /* 0x00000805040075a7 */ /* 0x0002a600080011ff */
[----:B--2---:R-:W-:Y:S05]  /*df80*/  @!P0 NANOSLEEP.SYNCS 0x989680 ;  /* 0x009896800000895d */ /* 0x004fea0003900000 */
[----:B------:R-:W2:Y:S02]  /*df90*/  @!P0 SYNCS.PHASECHK.TRANS64 P0, [R4+URZ+0x8], R5 ;  /* 0x00000805040085a7 */ /* 0x000ea400080010ff */
[----:B--2---:R-:W-:Y:S05]  /*dfa0*/  @!P0 BRA `(.L_x_63) ;  /* 0xfffffffc00ec8947 */ /* 0x004fea000383ffff */
[----:B------:R-:W-:Y:S05]  /*dfb0*/  BRA `(.L_x_62) ;  /* 0xffffff5000047947 */ /* 0x000fea000383ffff */
.L_x_65:
[----:B------:R-:W-:Y:S01]  /*dfc0*/  BSSY B0, `(.L_x_341) ;  /* 0x0000006000007945 */ /* 0x000fe20003800000 */
[----:B------:R-:W-:-:S07]  /*dfd0*/  MOV R15, 0xffffffff ;  /* 0xffffffff000f7802 */ /* 0x000fce0000000f00 */
[----:B-1---5:R-:W-:Y:S05]  /*dfe0*/  WARPSYNC.COLLECTIVE R15, `(.L_x_342) ;  /* 0x000000000f0c7348 */ /* 0x022fea0003c00000 */
[----:B------:R-:W-:Y:S02]  /*dff0*/  ELECT P6, UR79, PT ;  /* 0x00000000004f782f */ /* 0x000fe400038c0000 */
[----:B------:R-:W-:Y:S01]  /*e000*/  MOV R14, UR79 ;  /* 0x0000004f000e7c02 */ /* 0x000fe20008000f00 */
[----:B-1---5:R-:W-:Y:S10]  /*e010*/  ENDCOLLECTIVE ;  /* 0x000000000000791b */ /* 0x022ff40003800000 */
.L_x_342:
[----:B------:R-:W-:Y:S05]  /*e020*/  BSYNC B0 ;  /* 0x0000000000007941 */ /* 0x000fea0003800000 */
.L_x_341:
[----:B------:R-:W-:Y:S05]  /*e030*/  BRA `(.L_x_343) ;  /* 0xffffff5000347947 */ /* 0x000fea000383ffff */
.L_x_67:
[----:B-1----:R-:W-:-:S04]  /*e040*/  MOV R2, UR6 ;  /* 0x0000000600027c02 */ /* 0x002fc80008000f00 */
[----:B------:R1:W2:Y:S03]  /*e050*/  SYNCS.PHASECHK.TRANS64.TRYWAIT P0, [R2+URZ+0x8], R3 ;  /* 0x00000803020075a7 */ /* 0x0002a600080011ff */
[----:B--2---:R-:W-:Y:S05]  /*e060*/  @!P0 NANOSLEEP.SYNCS 0x989680 ;  /* 0x009896800000895d */ /* 0x004fea0003900000 */
[----:B------:R-:W2:Y:S02]  /*e070*/  @!P0 SYNCS.PHASECHK.TRANS64 P0, [R2+URZ+0x8], R3 ;  /* 0x00000803020085a7 */ /* 0x000ea400080010ff */
[----:B--2---:R-:W-:Y:S05]  /*e080*/  @!P0 BRA `(.L_x_67) ;  /* 0xfffffffc00ec8947 */ /* 0x004fea000383ffff */
[----:B------:R-:W-:Y:S05]  /*e090*/  BRA `(.L_x_66) ;  /* 0xffffff5000387947 */ /* 0x000fea000383ffff */
.L_x_68:
[----:B-1----:R1:W2:Y:S02]  /*e0a0*/  SYNCS.PHASECHK.TRANS64.TRYWAIT P0, [R0+URZ+0xa0], R5 ;  /* 0x0000a005000075a7 */ /* 0x0022a400080011ff */
[----:B--2---:R-:W-:Y:S05]  /*e0b0*/  @!P0 NANOSLEEP.SYNCS 0x989680 ;  /* 0x009896800000895d */ /* 0x004fea0003900000 */
[----:B------:R-:W2:Y:S02]  /*e0c0*/  @!P0 SYNCS.PHASECHK.TRANS64 P0, [R0+URZ+0xa0], R5 ;  /* 0x0000a005000085a7 */ /* 0x000ea400080010ff */
[----:B--2---:R-:W-:Y:S05]  /*e0d0*/  @!P0 BRA `(.L_x_68) ;  /* 0xfffffffc00f08947 */ /* 0x004fea000383ffff */
[----:B------:R-:W-:Y:S05]  /*e0e0*/  BRA `(.L_x_344) ;  /* 0xffffff5400247947 */ /* 0x000fea000383ffff */
.L_x_70:
[----:B------:R-:W-:-:S07]  /*e0f0*/  MOV R0, UR9 ;  /* 0x0000000900007c02 */ /* 0x000fce0008000f00 */
.L_x_345:
[----:B-1----:R1:W2:Y:S02]  /*e100*/  SYNCS.PHASECHK.TRANS64.TRYWAIT P0, [R0+URZ+0xd0], R5 ;  /* 0x0000d005000075a7 */ /* 0x0022a400080011ff */
[----:B--2---:R-:W-:Y:S05]  /*e110*/  @!P0 NANOSLEEP.SYNCS 0x989680 ;  /* 0x009896800000895d */ /* 0x004fea0003900000 */
[----:B------:R-:W2:Y:S02]  /*e120*/  @!P0 SYNCS.PHASECHK.TRANS64 P0, [R0+URZ+0xd0], R5 ;  /* 0x0000d005000085a7 */ /* 0x000ea400080010ff */
[----:B--2---:R-:W-:Y:S05]  /*e130*/  @!P0 BRA `(.L_x_345) ;  /* 0xfffffffc00f08947 */ /* 0x004fea000383ffff */
[----:B------:R-:W-:Y:S05]  /*e140*/  BRA `(.L_x_346) ;  /* 0xffffff5400707947 */ /* 0x000fea000383ffff */
.L_x_73:
[----:B------:R-:W-:Y:S07]  /*e150*/  MOV R0, UR8 ;  /* 0x0000000800007c02 */ /* 0x000fee0008000f00 */
.L_x_347:
[----:B-1----:R1:W2:Y:S02]  /*e160*/  SYNCS.PHASECHK.TRANS64.TRYWAIT P0, [R0+URZ], R5 ;  /* 0x00000005000075a7 */ /* 0x0022a400080011ff */
[----:B--2---:R-:W-:Y:S05]  /*e170*/  @!P0 NANOSLEEP.SYNCS 0x989680 ;  /* 0x009896800000895d */ /* 0x004fea0003900000 */
[----:B------:R-:W2:Y:S02]  /*e180*/  @!P0 SYNCS.PHASECHK.TRANS64 P0, [R0+URZ], R5 ;  /* 0x00000005000085a7 */ /* 0x000ea400080010ff */
[----:B--2---:R-:W-:Y:S05]  /*e190*/  @!P0 BRA `(.L_x_347) ;  /* 0xfffffffc00f08947 */ /* 0x004fea000383ffff */
[----:B------:R-:W-:Y:S05]  /*e1a0*/  BRA `(.L_x_72) ;  /* 0xffffff5400847947 */ /* 0x000fea000383ffff */
.L_x_77:
[----:B-1----:R-:W-:-:S07]  /*e1b0*/  MOV R0, UR5 ;  /* 0x0000000500007c02 */ /* 0x002fce0008000f00 */
.L_x_348:
[----:B-1----:R1:W2:Y:S02]  /*e1c0*/  SYNCS.PHASECHK.TRANS64.TRYWAIT P0, [R0+URZ], R3 ;  /* 0x00000003000075a7 */ /* 0x0022a400080011ff */
[----:B--2---:R-:W-:Y:S05]  /*e1d0*/  @!P0 NANOSLEEP.SYNCS 0x989680 ;  /* 0x009896800000895d */ /* 0x004fea0003900000 */
[----:B------:R-:W2:Y:S02]  /*e1e0*/  @!P0 SYNCS.PHASECHK.TRANS64 P0, [R0+URZ], R3 ;  /* 0x00000003000085a7 */ /* 0x000ea400080010ff */
[----:B--2---:R-:W-:Y:S05]  /*e1f0*/  @!P0 BRA `(.L_x_348) ;  /* 0xfffffffc00f08947 */ /* 0x004fea000383ffff */
[----:B------:R-:W-:Y:S05]  /*e200*/  BRA `(.L_x_349) ;  /* 0xffffff5800787947 */ /* 0x000fea000383ffff */
.L_x_80:
[----:B------:R-:W-:-:S07]  /*e210*/  MOV R0, UR7 ;  /* 0x0000000700007c02 */ /* 0x000fce0008000f00 */
.L_x_350:
[----:B-1----:R1:W2:Y:S02]  /*e220*/  SYNCS.PHASECHK.TRANS64.TRYWAIT P1, [R0+URZ+0x100], R3 ;  /* 0x00010003000075a7 */ /* 0x0022a400080211ff */
[----:B--2---:R-:W-:Y:S05]  /*e230*/  @!P1 NANOSLEEP.SYNCS 0x989680 ;  /* 0x009896800000995d */ /* 0x004fea0003900000 */
[----:B------:R-:W2:Y:S02]  /*e240*/  @!P1 SYNCS.PHASECHK.TRANS64 P1, [R0+URZ+0x100], R3 ;  /* 0x00010003000095a7 */ /* 0x000ea400080210ff */
[----:B--2---:R-:W-:Y:S05]  /*e250*/  @!P1 BRA `(.L_x_350) ;  /* 0xfffffffc00f09947 */ /* 0x004fea000383ffff */
[----:B------:R-:W-:Y:S05]  /*e260*/  BRA `(.L_x_351) ;  /* 0xffffff5800c47947 */ /* 0x000fea000383ffff */
.L_x_85:
[----:B--2---:R2:W4:Y:S02]  /*e270*/  SYNCS.PHASECHK.TRANS64.TRYWAIT P0, [R0+URZ+0xa0], R3 ;  /* 0x0000a003000075a7 */ /* 0x00452400080011ff */
[----:B----4-:R-:W-:Y:S05]  /*e280*/  @!P0 NANOSLEEP.SYNCS 0x989680 ;  /* 0x009896800000895d */ /* 0x010fea0003900000 */
[----:B------:R-:W4:Y:S02]  /*e290*/  @!P0 SYNCS.PHASECHK.TRANS64 P0, [R0+URZ+0xa0], R3 ;  /* 0x0000a003000085a7 */ /* 0x000f2400080010ff */
[----:B----4-:R-:W-:Y:S05]  /*e2a0*/  @!P0 BRA `(.L_x_85) ;  /* 0xfffffffc00f08947 */ /* 0x010fea000383ffff */
[----:B------:R-:W-:Y:S05]  /*e2b0*/  BRA `(.L_x_352) ;  /* 0xffffff5c00d87947 */ /* 0x000fea000383ffff */
.L_x_88:
[----:B------:R-:W-:Y:S07]  /*e2c0*/  MOV R0, UR7 ;  /* 0x0000000700007c02 */ /* 0x000fee0008000f00 */
.L_x_353:
[----:B--2---:R2:W4:Y:S02]  /*e2d0*/  SYNCS.PHASECHK.TRANS64.TRYWAIT P0, [R0+URZ+0x98], R3 ;  /* 0x00009803000075a7 */ /* 0x00452400080011ff */
[----:B----4-:R-:W-:Y:S05]  /*e2e0*/  @!P0 NANOSLEEP.SYNCS 0x989680 ;  /* 0x009896800000895d */ /* 0x010fea0003900000 */
[----:B------:R-:W4:Y:S02]  /*e2f0*/  @!P0 SYNCS.PHASECHK.TRANS64 P0, [R0+URZ+0x98], R3 ;  /* 0x00009803000085a7 */ /* 0x000f2400080010ff */
[----:B----4-:R-:W-:Y:S05]  /*e300*/  @!P0 BRA `(.L_x_353) ;  /* 0xfffffffc00f08947 */ /* 0x010fea000383ffff */
[----:B------:R-:W-:Y:S05]  /*e310*/  BRA `(.L_x_87) ;  /* 0xffffff6000b87947 */ /* 0x000fea000383ffff */
.L_x_91:
[----:B------:R-:W-:Y:S07]  /*e320*/  MOV R3, UR7 ;  /* 0x0000000700037c02 */ /* 0x000fee0008000f00 */
.L_x_354:
[----:B-1----:R1:W2:Y:S02]  /*e330*/  SYNCS.PHASECHK.TRANS64.TRYWAIT P0, [R3+URZ+0x70], R12 ;  /* 0x0000700c030075a7 */ /* 0x0022a400080011ff */
[----:B--2---:R-:W-:Y:S05]  /*e340*/  @!P0 NANOSLEEP.SYNCS 0x989680 ;  /* 0x009896800000895d */ /* 0x004fea0003900000 */
[----:B------:R-:W2:Y:S02]  /*e350*/  @!P0 SYNCS.PHASECHK.TRANS64 P0, [R3+URZ+0x70], R12 ;  /* 0x0000700c030085a7 */ /* 0x000ea400080010ff */
[----:B--2---:R-:W-:Y:S05]  /*e360*/  @!P0 BRA `(.L_x_354) ;  /* 0xfffffffc00f08947 */ /* 0x004fea000383ffff */
[----:B------:R-:W-:Y:S05]  /*e370*/  BRA `(.L_x_355) ;  /* 0xffffff6400307947 */ /* 0x000fea000383ffff */
.L_x_92:
[----:B-1----:R-:W-:Y:S07]  /*e380*/  MOV R3, UR7 ;  /* 0x0000000700037c02 */ /* 0x002fee0008000f00 */
.L_x_356:
[----:B-1----:R1:W2:Y:S02]  /*e390*/  SYNCS.PHASECHK.TRANS64.TRYWAIT P0, [R3+URZ+0x78], R12 ;  /* 0x0000780c030075a7 */ /* 0x0022a400080011ff */
[----:B--2---:R-:W-:Y:S05]  /*e3a0*/  @!P0 NANOSLEEP.SYNCS 0x989680 ;  /* 0x009896800000895d */ /* 0x004fea0003900000 */
[----:B------:R-:W2:Y:S02]  /*e3b0*/  @!P0 SYNCS.PHASECHK.TRANS64 P0, [R3+URZ+0x78], R12 ;  /* 0x0000780c030085a7 */ /* 0x000ea400080010ff */
[----:B--2---:R-:W-:Y:S05]  /*e3c0*/  @!P0 BRA `(.L_x_356) ;  /* 0xfffffffc00f08947 */ /* 0x004fea000383ffff */
[----:B------:R-:W-:Y:S05]  /*e3d0*/  BRA `(.L_x_357) ;  /* 0xffffff64006c7947 */ /* 0x000fea000383ffff */
.L_x_93:
[----:B-1----:R-:W-:Y:S07]  /*e3e0*/  MOV R3, UR7 ;  /* 0x0000000700037c02 */ /* 0x002fee0008000f00 */
.L_x_358:
[----:B-1----:R1:W2:Y:S02]  /*e3f0*/  SYNCS.PHASECHK.TRANS64.TRYWAIT P0, [R3+URZ+0x80], R12 ;  /* 0x0000800c030075a7 */ /* 0x0022a400080011ff */
[----:B--2---:R-:W-:Y:S05]  /*e400*/  @!P0 NANOSLEEP.SYNCS 0x989680 ;  /* 0x009896800000895d */ /* 0x004fea0003900000 */
[----:B------:R-:W2:Y:S02]  /*e410*/  @!P0 SYNCS.PHASECHK.TRANS64 P0, [R3+URZ+0x80], R12 ;  /* 0x0000800c030085a7 */ /* 0x000ea400080010ff */
[----:B--2---:R-:W-:Y:S05]  /*e420*/  @!P0 BRA `(.L_x_358) ;  /* 0xfffffffc00f08947 */ /* 0x004fea000383ffff */
[----:B------:R-:W-:Y:S05]  /*e430*/  BRA `(.L_x_359) ;  /* 0xffffff6400b47947 */ /* 0x000fea000383ffff */
.L_x_94:
[----:B------:R-:W-:Y:S07]  /*e440*/  MOV R3, UR7 ;  /* 0x0000000700037c02 */ /* 0x000fee0008000f00 */
.L_x_360:
[----:B-1----:R1:W2:Y:S02]  /*e450*/  SYNCS.PHASECHK.TRANS64.TRYWAIT P0, [R3+URZ+0x88], R12 ;  /* 0x0000880c030075a7 */ /* 0x0022a400080011ff */
[----:B--2---:R-:W-:Y:S05]  /*e460*/  @!P0 NANOSLEEP.SYNCS 0x989680 ;  /* 0x009896800000895d */ /* 0x004fea0003900000 */
[----:B------:R-:W2:Y:S02]  /*e470*/  @!P0 SYNCS.PHASECHK.TRANS64 P0, [R3+URZ+0x88], R12 ;  /* 0x0000880c030085a7 */ /* 0x000ea400080010ff */
[----:B--2---:R-:W-:Y:S05]  /*e480*/  @!P0 BRA `(.L_x_360) ;  /* 0xfffffffc00f08947 */ /* 0x004fea000383ffff */
[----:B------:R-:W-:Y:S05]  /*e490*/  BRA `(.L_x_361) ;  /* 0xffffff68003c7947 */ /* 0x000fea000383ffff */
.L_x_96:
[----:B------:R-:W-:-:S07]  /*e4a0*/  MOV R0, UR7 ;  /* 0x0000000700007c02 */ /* 0x000fce0008000f00 */
.L_x_362:
[----:B-1----:R1:W4:Y:S02]  /*e4b0*/  SYNCS.PHASECHK.TRANS64.TRYWAIT P0, [R0+URZ+0x70], R3 ;  /* 0x00007003000075a7 */ /* 0x00232400080011ff */
[----:B----4-:R-:W-:Y:S05]  /*e4c0*/  @!P0 NANOSLEEP.SYNCS 0x989680 ;  /* 0x009896800000895d */ /* 0x010fea0003900000 */
[----:B------:R-:W4:Y:S02]  /*e4d0*/  @!P0 SYNCS.PHASECHK.TRANS64 P0, [R0+URZ+0x70], R3 ;  /* 0x00007003000085a7 */ /* 0x000f2400080010ff */
[----:B----4-:R-:W-:Y:S05]  /*e4e0*/  @!P0 BRA `(.L_x_362) ;  /* 0xfffffffc00f08947 */ /* 0x010fea000383ffff */
[----:B------:R-:W-:Y:S05]  /*e4f0*/  BRA `(.L_x_363) ;  /* 0xffffff6800ac7947 */ /* 0x000fea000383ffff */
.L_x_97:
[----:B-1----:R-:W-:-:S07]  /*e500*/  MOV R0, UR7 ;  /* 0x0000000700007c02 */ /* 0x002fce0008000f00 */
.L_x_364:
[----:B-1----:R1:W4:Y:S02]  /*e510*/  SYNCS.PHASECHK.TRANS64.TRYWAIT P0, [R0+URZ+0x78], R3 ;  /* 0x00007803000075a7 */ /* 0x00232400080011ff */
[----:B----4-:R-:W-:Y:S05]  /*e520*/  @!P0 NANOSLEEP.SYNCS 0x989680 ;  /* 0x009896800000895d */ /* 0x010fea0003900000 */
[----:B------:R-:W4:Y:S02]  /*e530*/  @!P0 SYNCS.PHASECHK.TRANS64 P0, [R0+URZ+0x78], R3 ;  /* 0x00007803000085a7 */ /* 0x000f2400080010ff */
[----:B----4-:R-:W-:Y:S05]  /*e540*/  @!P0 BRA `(.L_x_364) ;  /* 0xfffffffc00f08947 */ /* 0x010fea000383ffff */
[----:B------:R-:W-:Y:S05]  /*e550*/  BRA `(.L_x_365) ;  /* 0xffffff68009c7947 */ /* 0x000fea000383ffff */
.L_x_98:
[----:B-1----:R-:W-:-:S07]  /*e560*/  MOV R0, UR7 ;  /* 0x0000000700007c02 */ /* 0x002fce0008000f00 */
.L_x_366:
[----:B-1----:R1:W4:Y:S02]  /*e570*/  SYNCS.PHASECHK.TRANS64.TRYWAIT P0, [R0+URZ+0x80], R3 ;  /* 0x00008003000075a7 */ /* 0x00232400080011ff */
[----:B----4-:R-:W-:Y:S05]  /*e580*/  @!P0 NANOSLEEP.SYNCS 0x989680 ;  /* 0x009896800000895d */ /* 0x010fea0003900000 */
[----:B------:R-:W4:Y:S02]  /*e590*/  @!P0 SYNCS.PHASECHK.TRANS64 P0, [R0+URZ+0x80], R3 ;  /* 0x00008003000085a7 */ /* 0x000f2400080010ff */
[----:B----4-:R-:W-:Y:S05]  /*e5a0*/  @!P0 BRA `(.L_x_366) ;  /* 0xfffffffc00f08947 */ /* 0x010fea000383ffff */
[----:B------:R-:W-:Y:S05]  /*e5b0*/  BRA `(.L_x_367) ;  /* 0xffffff68008c7947 */ /* 0x000fea000383ffff */
.L_x_100:
[----:B-1----:R1:W2:Y:S02]  /*e5c0*/  SYNCS.PHASECHK.TRANS64.TRYWAIT P0, [R0+URZ+0xa0], R3 ;  /* 0x0000a003000075a7 */ /* 0x0022a400080011ff */
[----:B--2---:R-:W-:Y:S05]  /*e5d0*/  @!P0 NANOSLEEP.SYNCS 0x989680 ;  /* 0x009896800000895d */ /* 0x004fea0003900000 */
[----:B------:R-:W2:Y:S02]  /*e5e0*/  @!P0 SYNCS.PHASECHK.TRANS64 P0, [R0+URZ+0xa0], R3 ;  /* 0x0000a003000085a7 */ /* 0x000ea400080010ff */
[----:B--2---:R-:W-:Y:S05]  /*e5f0*/  @!P0 BRA `(.L_x_100) ;  /* 0xfffffffc00f08947 */ /* 0x004fea000383ffff */
[----:B------:R-:W-:Y:S05]  /*e600*/  BRA `(.L_x_368) ;  /* 0xffffff6c00347947 */ /* 0x000fea000383ffff */
.L_x_114:
[----:B-1----:R1:W2:Y:S02]  /*e610*/  SYNCS.PHASECHK.TRANS64.TRYWAIT P0, [R3+URZ+0x50], R0 ;  /* 0x00005000030075a7 */ /* 0x0022a400080011ff */
[----:B--2---:R-:W-:Y:S05]  /*e620*/  @!P0 NANOSLEEP.SYNCS 0x989680 ;  /* 0x009896800000895d */ /* 0x004fea0003900000 */
[----:B------:R-:W2:Y:S02]  /*e630*/  @!P0 SYNCS.PHASECHK.TRANS64 P0, [R3+URZ+0x50], R0 ;  /* 0x00005000030085a7 */ /* 0x000ea400080010ff */
[----:B--2---:R-:W-:Y:S05]  /*e640*/  @!P0 BRA `(.L_x_114) ;  /* 0xfffffffc00f08947 */ /* 0x004fea000383ffff */
[----:B------:R-:W-:Y:S05]  /*e650*/  BRA `(.L_x_113) ;  /* 0xffffff7800c87947 */ /* 0x000fea000383ffff */
.L_x_117:
[----:B----4-:R4:W1:Y:S02]  /*e660*/  SYNCS.PHASECHK.TRANS64.TRYWAIT P1, [R124+URZ+0xc0], R3 ;  /* 0x0000c0037c0075a7 */ /* 0x01086400080211ff */
[----:B-1----:R-:W-:Y:S05]  /*e670*/  @!P1 NANOSLEEP.SYNCS 0x989680 ;  /* 0x009896800000995d */ /* 0x002fea0003900000 */
[----:B------:R-:W1:Y:S02]  /*e680*/  @!P1 SYNCS.PHASECHK.TRANS64 P1, [R124+URZ+0xc0], R3 ;  /* 0x0000c0037c0095a7 */ /* 0x000e6400080210ff */
[----:B-1----:R-:W-:Y:S05]  /*e690*/  @!P1 BRA `(.L_x_117) ;  /* 0xfffffffc00f09947 */ /* 0x002fea000383ffff */
[----:B------:R-:W-:Y:S05]  /*e6a0*/  BRA `(.L_x_116) ;  /* 0xffffff7c00387947 */ /* 0x000fea000383ffff */
        .weak           $__internal_0_$__cuda_sm10x_tcgen05_guardrail_trap_col_being_dealloced_not_returned_by_alloc
        .type           $__internal_0_$__cuda_sm10x_tcgen05_guardrail_trap_col_being_dealloced_not_returned_by_alloc,@function
        .size           $__internal_0_$__cuda_sm10x_tcgen05_guardrail_trap_col_being_dealloced_not_returned_by_alloc,($__internal_1_$__cuda_sm10x_tcgen05_guardrail_trap_phase_invalid_during_alloc - $__internal_0_$__cuda_sm10x_tcgen05_guardrail_trap_col_being_dealloced_not_returned_by_alloc)
$__internal_0_$__cuda_sm10x_tcgen05_guardrail_trap_col_being_dealloced_not_returned_by_alloc:
[----:B------:R-:W-:Y:S05]  /*e6b0*/  BPT.TRAP 0x1 ;  /* 0x000000040000795c */ /* 0x000fea0000300000 */
[----:B------:R-:W-:-:S04]  /*e6c0*/  HFMA2 R3, -RZ, RZ, 0, 0 ;  /* 0x00000000ff037431 */ /* 0x000fc800000001ff */
[----:B------:R-:W-:Y:S05]  /*e6d0*/  RET.REL.NODEC R2 `(_ZN7cutlass13device_kernelINS_4gemm6kernel13GemmUniversalIN4cute5tupleIJiiiiEEENS1_10collective13CollectiveMmaINS1_35MainloopSm100TmaUmmaWarpSpecializedILi5ELi2ELi2ENS5_IJNS4_1CILi2EEENSA_ILi1EEESC_EEEEENS5_IJNSA_ILi256EEESF_NSA_ILi64EEEEEENS_10bfloat16_tENS5_IJlSC_lEEESI_SJ_NS4_8TiledMMAINS4_8MMA_AtomIJNS4_26SM100_MMA_F16BF16_2x1SM_SSISI_SI_fLi256ELi256ELNS4_4UMMA5MajorE0ELSO_0ELNSN_7ScaleInE0ELSP_0EEEEEENS4_6LayoutINS5_IJSC_SC_SC_EEENS5_IJNSA_ILi0EEESU_SU_EEEEENS5_IJNS4_10UnderscoreESX_SX_EEEEENS4_18SM100_TMA_2SM_LOADENS4_14ComposedLayoutINS4_7SwizzleILi3ELi4ELi3EEENS4_18smem_ptr_flag_bitsILi16EEENSS_INS5_IJNSA_ILi8EEESG_EEENS5_IJSG_SC_EEEEEEEvNS4_8identityES10_S1A_vS1B_EENS_8epilogue10collective18CollectiveEpilogueINS1D_23Sm100TmaWarpSpecializedILi4ELi2ELi64ELb1ELb0EEEJNS5_IJNSA_ILi128EEESF_SG_EEENS5_IJNSS_IS1I_SC_EENSS_ISG_SC_EEEEESI_SJ_SI_SJ_NS1D_6fusion15FusionCallbacksIS1H_NS1N_13LinCombEltActINS1D_6thread7SigmoidESI_fSI_fLNS_15FloatRoundStyleE2EEES1J_S1M_JEEENS4_5SM1004TMEM4LOAD26SM100_TMEM_LOAD_32dp32b64xENS4_13SM90_TMA_LOADES1A_NS4_39AutoVectorizingCopyWithAssumedAlignmentILi128EEENS4_14SM90_TMA_STOREES1A_S21_S21_EEEvvEEEEvNT_6ParamsE) ;  /* 0xffffff1802487950 */ /* 0x000fea0003c3ffff */
        .weak           $__internal_1_$__cuda_sm10x_tcgen05_guardrail_trap_phase_invalid_during_alloc
        .type           $__internal_1_$__cuda_sm10x_tcgen05_guardrail_trap_phase_invalid_during_alloc,@function
        .size           $__internal_1_$__cuda_sm10x_tcgen05_guardrail_trap_phase_invalid_during_alloc,($__internal_2_$__cuda_sm10x_tcgen05_guardrail_trap_unallocated_columns_being_dealloced - $__internal_1_$__cuda_sm10x_tcgen05_guardrail_trap_phase_invalid_during_alloc)
$__internal_1_$__cuda_sm10x_tcgen05_guardrail_trap_phase_invalid_during_alloc:
[----:B------:R-:W-:Y:S05]  /*e6e0*/  BPT.TRAP 0x1 ;  /* 0x000000040000795c */ /* 0x000fea0000300000 */
[----:B------:R-:W-:-:S04]  /*e6f0*/  MOV R3, 0x0 ;  /* 0x0000000000037802 */ /* 0x000fc80000000f00 */
[----:B------:R-:W-:Y:S05]  /*e700*/  RET.REL.NODEC R2 `(_ZN7cutlass13device_kernelINS_4gemm6kernel13GemmUniversalIN4cute5tupleIJiiiiEEENS1_10collective13CollectiveMmaINS1_35MainloopSm100TmaUmmaWarpSpecializedILi5ELi2ELi2ENS5_IJNS4_1CILi2EEENSA_ILi1EEESC_EEEEENS5_IJNSA_ILi256EEESF_NSA_ILi64EEEEEENS_10bfloat16_tENS5_IJlSC_lEEESI_SJ_NS4_8TiledMMAINS4_8MMA_AtomIJNS4_26SM100_MMA_F16BF16_2x1SM_SSISI_SI_fLi256ELi256ELNS4_4UMMA5MajorE0ELSO_0ELNSN_7ScaleInE0ELSP_0EEEEEENS4_6LayoutINS5_IJSC_SC_SC_EEENS5_IJNSA_ILi0EEESU_SU_EEEEENS5_IJNS4_10UnderscoreESX_SX_EEEEENS4_18SM100_TMA_2SM_LOADENS4_14ComposedLayoutINS4_7SwizzleILi3ELi4ELi3EEENS4_18smem_ptr_flag_bitsILi16EEENSS_INS5_IJNSA_ILi8EEESG_EEENS5_IJSG_SC_EEEEEEEvNS4_8identityES10_S1A_vS1B_EENS_8epilogue10collective18CollectiveEpilogueINS1D_23Sm100TmaWarpSpecializedILi4ELi2ELi64ELb1ELb0EEEJNS5_IJNSA_ILi128EEESF_SG_EEENS5_IJNSS_IS1I_SC_EENSS_ISG_SC_EEEEESI_SJ_SI_SJ_NS1D_6fusion15FusionCallbacksIS1H_NS1N_13LinCombEltActINS1D_6thread7SigmoidESI_fSI_fLNS_15FloatRoundStyleE2EEES1J_S1M_JEEENS4_5SM1004TMEM4LOAD26SM100_TMEM_LOAD_32dp32b64xENS4_13SM90_TMA_LOADES1A_NS4_39AutoVectorizingCopyWithAssumedAlignmentILi128EEENS4_14SM90_TMA_STOREES1A_S21_S21_EEEvvEEEEvNT_6ParamsE) ;  /* 0xffffff18023c7950 */ /* 0x000fea0003c3ffff */
        .weak           $__internal_2_$__cuda_sm10x_tcgen05_guardrail_trap_unallocated_columns_being_dealloced
        .type           $__internal_2_$__cuda_sm10x_tcgen05_guardrail_trap_unallocated_columns_being_dealloced,@function
        .size           $__internal_2_$__cuda_sm10x_tcgen05_guardrail_trap_unallocated_columns_being_dealloced,($__internal_3_$__cuda_sm20_rcp_rn_f32_slowpath - $__internal_2_$__cuda_sm10x_tcgen05_guardrail_trap_unallocated_columns_being_dealloced)
$__internal_2_$__cuda_sm10x_tcgen05_guardrail_trap_unallocated_columns_being_dealloced:
[----:B------:R-:W-:Y:S05]  /*e710*/  BPT.TRAP 0x1 ;  /* 0x000000040000795c */ /* 0x000fea0000300000 */
[----:B------:R-:W-:-:S04]  /*e720*/  HFMA2 R3, -RZ, RZ, 0, 0 ;  /* 0x00000000ff037431 */ /* 0x000fc800000001ff */
[----:B------:R-:W-:Y:S05]  /*e730*/  RET.REL.NODEC R2 `(_ZN7cutlass13device_kernelINS_4gemm6kernel13GemmUniversalIN4cute5tupleIJiiiiEEENS1_10collective13CollectiveMmaINS1_35MainloopSm100TmaUmmaWarpSpecializedILi5ELi2ELi2ENS5_IJNS4_1CILi2EEENSA_ILi1EEESC_EEEEENS5_IJNSA_ILi256EEESF_NSA_ILi64EEEEEENS_10bfloat16_tENS5_IJlSC_lEEESI_SJ_NS4_8TiledMMAINS4_8MMA_AtomIJNS4_26SM100_MMA_F16BF16_2x1SM_SSISI_SI_fLi256ELi256ELNS4_4UMMA5MajorE0ELSO_0ELNSN_7ScaleInE0ELSP_0EEEEEENS4_6LayoutINS5_IJSC_SC_SC_EEENS5_IJNSA_ILi0EEESU_SU_EEEEENS5_IJNS4_10UnderscoreESX_SX_EEEEENS4_18SM100_TMA_2SM_LOADENS4_14ComposedLayoutINS4_7SwizzleILi3ELi4ELi3EEENS4_18smem_ptr_flag_bitsILi16EEENSS_INS5_IJNSA_ILi8EEESG_EEENS5_IJSG_SC_EEEEEEEvNS4_8identityES10_S1A_vS1B_EENS_8epilogue10collective18CollectiveEpilogueINS1D_23Sm100TmaWarpSpecializedILi4ELi2ELi64ELb1ELb0EEEJNS5_IJNSA_ILi128EEESF_SG_EEENS5_IJNSS_IS1I_SC_EENSS_ISG_SC_EEEEESI_SJ_SI_SJ_NS1D_6fusion15FusionCallbacksIS1H_NS1N_13LinCombEltActINS1D_6thread7SigmoidESI_fSI_fLNS_15FloatRoundStyleE2EEES1J_S1M_JEEENS4_5SM1004TMEM4LOAD26SM100_TMEM_LOAD_32dp32b64xENS4_13SM90_TMA_LOADES1A_NS4_39AutoVectorizingCopyWithAssumedAlignmentILi128EEENS4_14SM90_TMA_STOREES1A_S21_S21_EEEvvEEEEvNT_6ParamsE) ;  /* 0xffffff1802307950 */ /* 0x000fea0003c3ffff */
        .weak           $__internal_3_$__cuda_sm20_rcp_rn_f32_slowpath
        .type           $__internal_3_$__cuda_sm20_rcp_rn_f32_slowpath,@function
        .size           $__internal_3_$__cuda_sm20_rcp_rn_f32_slowpath,(.L_x_374 - $__internal_3_$__cuda_sm20_rcp_rn_f32_slowpath)
$__internal_3_$__cuda_sm20_rcp_rn_f32_slowpath:
[----:B------:R-:W-:Y:S01]  /*e740*/  IMAD.SHL.U32 R97, R101, 0x2, RZ ;  /* 0x0000000265617824 */ /* 0x000fe200078e00ff */
[----:B------:R-:W-:Y:S04]  /*e750*/  BSSY.RECONVERGENT B0, `(.L_x_369) ;  /* 0x0000030000007945 */ /* 0x000fe80003800200 */
[----:B------:R-:W-:-:S04]  /*e760*/  SHF.R.U32.HI R97, RZ, 0x18, R97 ;  /* 0x00000018ff617819 */ /* 0x000fc80000011661 */
[----:B------:R-:W-:-:S13]  /*e770*/  ISETP.NE.U32.AND P0, PT, R97, RZ, PT ;  /* 0x000000ff6100720c */ /* 0x000fda0003f05070 */
[----:B------:R-:W-:Y:S05]  /*e780*/  @P0 BRA `(.L_x_370) ;  /* 0x0000000000280947 */ /* 0x000fea0003800000 */
[----:B------:R-:W-:-:S04]  /*e790*/  SHF.L.U32 R64, R101, 0x1, RZ ;  /* 0x0000000165407819 */ /* 0x000fc800000006ff */
[----:B------:R-:W-:-:S13]  /*e7a0*/  ISETP.NE.AND P0, PT, R64, RZ, PT ;  /* 0x000000ff4000720c */ /* 0x000fda0003f05270 */
[----:B------:R-:W-:Y:S01]  /*e7b0*/  @P0 FFMA R97, R101, 1.84467440737095516160e+19, RZ ;  /* 0x5f80000065610823 */ /* 0x000fe200000000ff */
[----:B------:R-:W-:Y:S08]  /*e7c0*/  @!P0 MUFU.RCP R99, R101 ;  /* 0x0000006500638308 */ /* 0x000ff00000001000 */
[----:B------:R-:W1:Y:S02]  /*e7d0*/  @P0 MUFU.RCP R64, R97 ;  /* 0x0000006100400308 */ /* 0x000e640000001000 */
[----:B-1----:R-:W-:-:S04]  /*e7e0*/  @P0 FFMA R103, R97, R64, -1 ;  /* 0xbf80000061670423 */ /* 0x002fc80000000040 */
[----:B------:R-:W-:-:S04]  /*e7f0*/  @P0 FADD.FTZ R103, -R103, -RZ ;  /* 0x800000ff67670221 */ /* 0x000fc80000010100 */
[----:B------:R-:W-:-:S04]  /*e800*/  @P0 FFMA R103, R64, R103, R64 ;  /* 0x0000006740670223 */ /* 0x000fc80000000040 */
[----:B------:R-:W-:Y:S01]  /*e810*/  @P0 FFMA R99, R103, 1.84467440737095516160e+19, RZ ;  /* 0x5f80000067630823 */ /* 0x000fe200000000ff */
[----:B------:R-:W-:Y:S05]  /*e820*/  BRA `(.L_x_371) ;  /* 0x0000000000887947 */ /* 0x000fea0003800000 */
.L_x_370:
[----:B------:R-:W-:-:S04]  /*e830*/  IADD3 R64, PT, PT, R97, -0xfd, RZ ;  /* 0xffffff0361407810 */ /* 0x000fc80007ffe0ff */
[----:B------:R-:W-:-:S13]  /*e840*/  ISETP.GT.U32.AND P0, PT, R64, 0x1, PT ;  /* 0x000000014000780c */ /* 0x000fda0003f04070 */
[----:B------:R-:W-:Y:S05]  /*e850*/  @P0 BRA `(.L_x_372) ;  /* 0x0000000000780947 */ /* 0x000fea0003800000 */
[----:B------:R-:W-:Y:S01]  /*e860*/  LOP3.LUT R105, R101, 0x7fffff, RZ, 0xc0, !PT ;  /* 0x007fffff65697812 */ /* 0x000fe200078ec0ff */
[----:B------:R-:W-:Y:S02]  /*e870*/  IMAD.MOV.U32 R99, RZ, RZ, 0x3 ;  /* 0x00000003ff637424 */ /* 0x000fe400078e00ff */
[----:B------:R-:W-:Y:S01]  /*e880*/  VIADD R97, R97, 0xffffff04 ;  /* 0xffffff0461617836 */ /* 0x000fe20000000000 */
[----:B------:R-:W-:Y:S02]  /*e890*/  LOP3.LUT R105, R105, 0x3f800000, RZ, 0xfc, !PT ;  /* 0x3f80000069697812 */ /* 0x000fe400078efcff */
[----:B------:R-:W-:Y:S02]  /*e8a0*/  SHF.L.U32 R99, R99, R64, RZ ;  /* 0x0000004063637219 */ /* 0x000fe400000006ff */
[----:B------:R-:W1:Y:S02]  /*e8b0*/  MUFU.RCP R104, R105 ;  /* 0x0000006900687308 */ /* 0x000e640000001000 */
[----:B-1----:R-:W-:-:S04]  /*e8c0*/  FFMA R103, R105, R104, -1 ;  /* 0xbf80000069677423 */ /* 0x002fc80000000068 */
[----:B------:R-:W-:-:S04]  /*e8d0*/  FADD.FTZ R103, -R103, -RZ ;  /* 0x800000ff67677221 */ /* 0x000fc80000010100 */
[CCC-:B------:R-:W-:Y:S01]  /*e8e0*/  FFMA.RM R106, R104.reuse, R103.reuse, R104.reuse ;  /* 0x00000067686a7223 */ /* 0x1c0fe20000004068 */
[----:B------:R-:W-:-:S04]  /*e8f0*/  FFMA.RP R103, R104, R103, R104 ;  /* 0x0000006768677223 */ /* 0x000fc80000008068 */
[C---:B------:R-:W-:Y:S02]  /*e900*/  LOP3.LUT R104, R106.reuse, 0x7fffff, RZ, 0xc0, !PT ;  /* 0x007fffff6a687812 */ /* 0x040fe400078ec0ff */
[----:B------:R-:W-:Y:S02]  /*e910*/  FSETP.NEU.FTZ.AND P0, PT, R106, R103, PT ;  /* 0x000000676a00720b */ /* 0x000fe40003f1d000 */
[----:B------:R-:W-:Y:S02]  /*e920*/  LOP3.LUT R104, R104, 0x800000, RZ, 0xfc, !PT ;  /* 0x0080000068687812 */ /* 0x000fe400078efcff */
[----:B------:R-:W-:Y:S02]  /*e930*/  SEL R103, RZ, 0xffffffff, !P0 ;  /* 0xffffffffff677807 */ /* 0x000fe40004000000 */
[----:B------:R-:W-:-:S03]  /*e940*/  LOP3.LUT R99, R99, R104, RZ, 0xc0, !PT ;  /* 0x0000006863637212 */ /* 0x000fc600078ec0ff */
[----:B------:R-:W-:Y:S01]  /*e950*/  IMAD.MOV R103, RZ, RZ, -R103 ;  /* 0x000000ffff677224 */ /* 0x000fe200078e0a67 */
[----:B------:R-:W-:-:S04]  /*e960*/  SHF.R.U32.HI R99, RZ, R64, R99 ;  /* 0x00000040ff637219 */ /* 0x000fc80000011663 */
[--C-:B------:R-:W-:Y:S02]  /*e970*/  LOP3.LUT P1, RZ, R103, R64, R104.reuse, 0xf8, !PT ;  /* 0x0000004067ff7212 */ /* 0x100fe4000782f868 */
[C---:B------:R-:W-:Y:S02]  /*e980*/  LOP3.LUT P2, RZ, R99.reuse, 0x1, RZ, 0xc0, !PT ;  /* 0x0000000163ff7812 */ /* 0x040fe4000784c0ff */
[----:B------:R-:W-:Y:S02]  /*e990*/  LOP3.LUT P0, RZ, R99, 0x2, RZ, 0xc0, !PT ;  /* 0x0000000263ff7812 */ /* 0x000fe4000780c0ff */
[----:B------:R-:W-:Y:S02]  /*e9a0*/  SHF.R.U32.HI R104, RZ, R97, R104 ;  /* 0x00000061ff687219 */ /* 0x000fe40000011668 */
[----:B------:R-:W-:-:S04]  /*e9b0*/  PLOP3.LUT P0, PT, P2, P1, P0, 0xe0, 0x0 ;  /* 0x000000000000781c */ /* 0x000fc80001703c00 */
[----:B------:R-:W-:Y:S02]  /*e9c0*/  SEL R64, RZ, 0x1, !P0 ;  /* 0x00000001ff407807 */ /* 0x000fe40004000000 */
[----:B------:R-:W-:-:S03]  /*e9d0*/  LOP3.LUT P0, RZ, R101, 0x7fffff, RZ, 0xc0, !PT ;  /* 0x007fffff65ff7812 */ /* 0x000fc6000780c0ff */
[----:B------:R-:W-:-:S05]  /*e9e0*/  IMAD.MOV R64, RZ, RZ, -R64 ;  /* 0x000000ffff407224 */ /* 0x000fca00078e0a40 */
[----:B------:R-:W-:-:S13]  /*e9f0*/  ISETP.GE.AND P1, PT, R64, RZ, PT ;  /* 0x000000ff4000720c */ /* 0x000fda0003f26270 */
[----:B------:R-:W-:-:S04]  /*ea00*/  @!P1 VIADD R104, R104, 0x1 ;  /* 0x0000000168689836 */ /* 0x000fc80000000000 */
[----:B------:R-:W-:-:S05]  /*ea10*/  @!P0 IMAD.SHL.U32 R104, R104, 0x2, RZ ;  /* 0x0000000268688824 */ /* 0x000fca00078e00ff */
[----:B------:R-:W-:Y:S01]  /*ea20*/  LOP3.LUT R99, R104, 0x80000000, R101, 0xf8, !PT ;  /* 0x8000000068637812 */ /* 0x000fe200078ef865 */
[----:B------:R-:W-:Y:S05]  /*ea30*/  BRA `(.L_x_371) ;  /* 0x0000000000047947 */ /* 0x000fea0003800000 */
.L_x_372:
[----:B------:R1:W2:Y:S02]  /*ea40*/  MUFU.RCP R99, R101 ;  /* 0x0000006500637308 */ /* 0x0002a40000001000 */
.L_x_371:
[----:B------:R-:W-:Y:S05]  /*ea50*/  BSYNC.RECONVERGENT B0 ;  /* 0x0000000000007941 */ /* 0x000fea0003800200 */
.L_x_369:
[----:B------:R-:W-:Y:S01]  /*ea60*/  HFMA2 R103, -RZ, RZ, 0, 0 ;  /* 0x00000000ff677431 */ /* 0x000fe200000001ff */
[----:B--2---:R-:W-:-:S03]  /*ea70*/  MOV R64, R99 ;  /* 0x0000006300407202 */ /* 0x004fc60000000f00 */
[----:B-1----:R-:W-:Y:S05]  /*ea80*/  RET.REL.NODEC R102 `(_ZN7cutlass13device_kernelINS_4gemm6kernel13GemmUniversalIN4cute5tupleIJiiiiEEENS1_10collective13CollectiveMmaINS1_35MainloopSm100TmaUmmaWarpSpecializedILi5ELi2ELi2ENS5_IJNS4_1CILi2EEENSA_ILi1EEESC_EEEEENS5_IJNSA_ILi256EEESF_NSA_ILi64EEEEEENS_10bfloat16_tENS5_IJlSC_lEEESI_SJ_NS4_8TiledMMAINS4_8MMA_AtomIJNS4_26SM100_MMA_F16BF16_2x1SM_SSISI_SI_fLi256ELi256ELNS4_4UMMA5MajorE0ELSO_0ELNSN_7ScaleInE0ELSP_0EEEEEENS4_6LayoutINS5_IJSC_SC_SC_EEENS5_IJNSA_ILi0EEESU_SU_EEEEENS5_IJNS4_10UnderscoreESX_SX_EEEEENS4_18SM100_TMA_2SM_LOADENS4_14ComposedLayoutINS4_7SwizzleILi3ELi4ELi3EEENS4_18smem_ptr_flag_bitsILi16EEENSS_INS5_IJNSA_ILi8EEESG_EEENS5_IJSG_SC_EEEEEEEvNS4_8identityES10_S1A_vS1B_EENS_8epilogue10collective18CollectiveEpilogueINS1D_23Sm100TmaWarpSpecializedILi4ELi2ELi64ELb1ELb0EEEJNS5_IJNSA_ILi128EEESF_SG_EEENS5_IJNSS_IS1I_SC_EENSS_ISG_SC_EEEEESI_SJ_SI_SJ_NS1D_6fusion15FusionCallbacksIS1H_NS1N_13LinCombEltActINS1D_6thread7SigmoidESI_fSI_fLNS_15FloatRoundStyleE2EEES1J_S1M_JEEENS4_5SM1004TMEM4LOAD26SM100_TMEM_LOAD_32dp32b64xENS4_13SM90_TMA_LOADES1A_NS4_39AutoVectorizingCopyWithAssumedAlignmentILi128EEENS4_14SM90_TMA_STOREES1A_S21_S21_EEEvvEEEEvNT_6ParamsE) ;  /* 0xffffff14665c7950 */ /* 0x002fea0003c3ffff */
.L_x_373:
[----:B------:R-:W-:-:S00]  /*ea90*/  BRA `(.L_x_373) ;  /* 0xfffffffc00fc7947 */ /* 0x000fc0000383ffff */
[----:B------:R-:W-:-:S00]  /*eaa0*/  NOP ;  /* 0x0000000000007918 */ /* 0x000fc00000000000 */
        /* <DEDUP_REMOVED lines=13> */
.L_x_374:


//--------------------- .nv.global.init           --------------------------
	.section	.nv.global.init,"aw",@progbits
.nv.global.init:
	.type		$str$27,@object
	.size		$str$27,($str$28 - $str$27)
$str$27:
        /*0000*/ 	.byte	0x28, 0x61, 0x64, 0x64, 0x72, 0x65, 0x73, 0x73, 0x20, 0x26, 0x20, 0x6d, 0x61, 0x73, 0x6b, 0x29
        /*0010*/ 	.byte	0x20, 0x3d, 0x3d, 0x20, 0x30, 0x00
	.type		$str$28,@object
	.size		$str$28,($str$26 - $str$28)
$str$28:
        /*0016*/ 	.byte	0x2f, 0x74, 0x6d, 0x70, 0x2f, 0x63, 0x75, 0x74, 0x6c, 0x61, 0x73, 0x73, 0x5f, 0x73, 0x77, 0x65
        /*0026*/ 	.byte	0x65, 0x70, 0x5f, 0x73, 0x72, 0x63, 0x2f, 0x69, 0x6e, 0x63, 0x6c, 0x75, 0x64, 0x65, 0x2f, 0x63
        /*0036*/ 	.byte	0x75, 0x74, 0x65, 0x2f, 0x70, 0x6f, 0x69, 0x6e, 0x74, 0x65, 0x72, 0x5f, 0x66, 0x6c, 0x61, 0x67
        /*0046*/ 	.byte	0x67, 0x65, 0x64, 0x2e, 0x68, 0x70, 0x70, 0x00
	.type		$str$26,@object
	.size		$str$26,($str$25 - $str$26)
$str$26:
        /*004e*/ 	.byte	0x2f, 0x74, 0x6d, 0x70, 0x2f, 0x63, 0x75, 0x74, 0x6c, 0x61, 0x73, 0x73, 0x5f, 0x73, 0x77, 0x65
        /*005e*/ 	.byte	0x65, 0x70, 0x5f, 0x73, 0x72, 0x63, 0x2f, 0x69, 0x6e, 0x63, 0x6c, 0x75, 0x64, 0x65, 0x2f, 0x63
        /*006e*/ 	.byte	0x75, 0x74, 0x65, 0x2f, 0x61, 0x74, 0x6f, 0x6d, 0x2f, 0x63, 0x6f, 0x70, 0x79, 0x5f, 0x74, 0x72
        /*007e*/ 	.byte	0x61, 0x69, 0x74, 0x73, 0x5f, 0x73, 0x6d, 0x31, 0x30, 0x30, 0x2e, 0x68, 0x70, 0x70, 0x00
	.type		$str$25,@object
	.size		$str$25,(__unnamed_1 - $str$25)
$str$25:
        /*008d*/ 	.byte	0x28, 0x28, 0x75, 0x69, 0x6e, 0x74, 0x33, 0x32, 0x5f, 0x74, 0x28, 0x74, 0x68, 0x72, 0x65, 0x61
        /*009d*/ 	.byte	0x64, 0x49, 0x64, 0x78, 0x2e, 0x78, 0x29, 0x20, 0x2f, 0x20, 0x33, 0x32, 0x29, 0x20, 0x25, 0x20
        /*00ad*/ 	.byte	0x34, 0x29, 0x20, 0x3d, 0x3d, 0x20, 0x28, 0x28, 0x28, 0x74, 0x6d, 0x65, 0x6d, 0x5f, 0x61, 0x64
        /*00bd*/ 	.byte	0x64, 0x72, 0x20, 0x3e, 0x3e, 0x20, 0x31, 0x36, 0x29, 0x20, 0x2f, 0x20, 0x33, 0x32, 0x29, 0x20
        /*00cd*/ 	.byte	0x25, 0x20, 0x34, 0x29, 0x00
	.type		__unnamed_1,@object
	.size		__unnamed_1,(__unnamed_2 - __unnamed_1)
__unnamed_1:
        /*00d2*/ 	.byte	0x61, 0x75, 0x74, 0x6f, 0x20, 0x63, 0x75, 0x74, 0x65, 0x3a, 0x3a, 0x61, 0x73, 0x5f, 0x70, 0x6f
        /* <DEDUP_REMOVED lines=24> */
        /*0262*/ 	.byte	0x38, 0x31, 0x39, 0x32, 0x3e, 0x3e, 0x3e, 0x3e, 0x5d, 0x00
	.type		__unnamed_2,@object
	.size		__unnamed_2,(.L_2 - __unnamed_2)
__unnamed_2:
        /* <DEDUP_REMOVED lines=43> */
        /*051c*/ 	.byte	0x74, 0x65, 0x3a, 0x3a, 0x43, 0x3c, 0x30, 0x3e, 0x3e, 0x3e, 0x3e, 0x5d, 0x00
.L_2:


//--------------------- .nv.shared._ZN7cutlass13device_kernelINS_4gemm6kernel13GemmUniversalIN4cute5tupleIJiiiiEEENS1_10collective13CollectiveMmaINS1_35MainloopSm100TmaUmmaWarpSpecializedILi5ELi2ELi2ENS5_IJNS4_1CILi2EEENSA_ILi1EEESC_EEEEENS5_IJNSA_ILi256EEESF_NSA_ILi64EEEEEENS_10bfloat16_tENS5_IJlSC_lEEESI_SJ_NS4_8TiledMMAINS4_8MMA_AtomIJNS4_26SM100_MMA_F16BF16_2x1SM_SSISI_SI_fLi256ELi256ELNS4_4UMMA5MajorE0ELSO_0ELNSN_7ScaleInE0ELSP_0EEEEEENS4_6LayoutINS5_IJSC_SC_SC_EEENS5_IJNSA_ILi0EEESU_SU_EEEEENS5_IJNS4_10UnderscoreESX_SX_EEEEENS4_18SM100_TMA_2SM_LOADENS4_14ComposedLayoutINS4_7SwizzleILi3ELi4ELi3EEENS4_18smem_ptr_flag_bitsILi16EEENSS_INS5_IJNSA_ILi8EEESG_EEENS5_IJSG_SC_EEEEEEEvNS4_8identityES10_S1A_vS1B_EENS_8epilogue10collective18CollectiveEpilogueINS1D_23Sm100TmaWarpSpecializedILi4ELi2ELi64ELb1ELb0EEEJNS5_IJNSA_ILi128EEESF_SG_EEENS5_IJNSS_IS1I_SC_EENSS_ISG_SC_EEEEESI_SJ_SI_SJ_NS1D_6fusion15FusionCallbacksIS1H_NS1N_13LinCombEltActINS1D_6thread7SigmoidESI_fSI_fLNS_15FloatRoundStyleE2EEES1J_S1M_JEEENS4_5SM1004TMEM4LOAD26SM100_TMEM_LOAD_32dp32b64xENS4_13SM90_TMA_LOADES1A_NS4_39AutoVectorizingCopyWithAssumedAlignmentILi128EEENS4_14SM90_TMA_STOREES1A_S21_S21_EEEvvEEEEvNT_6ParamsE --------------------------
	.section	.nv.shared._ZN7cutlass13device_kernelINS_4gemm6kernel13GemmUniversalIN4cute5tupleIJiiiiEEENS1_10collective13CollectiveMmaINS1_35MainloopSm100TmaUmmaWarpSpecializedILi5ELi2ELi2ENS5_IJNS4_1CILi2EEENSA_ILi1EEESC_EEEEENS5_IJNSA_ILi256EEESF_NSA_ILi64EEEEEENS_10bfloat16_tENS5_IJlSC_lEEESI_SJ_NS4_8TiledMMAINS4_8MMA_AtomIJNS4_26SM100_MMA_F16BF16_2x1SM_SSISI_SI_fLi256ELi256ELNS4_4UMMA5MajorE0ELSO_0ELNSN_7ScaleInE0ELSP_0EEEEEENS4_6LayoutINS5_IJSC_SC_SC_EEENS5_IJNSA_ILi0EEESU_SU_EEEEENS5_IJNS4_10UnderscoreESX_SX_EEEEENS4_18SM100_TMA_2SM_LOADENS4_14ComposedLayoutINS4_7SwizzleILi3ELi4ELi3EEENS4_18smem_ptr_flag_bitsILi16EEENSS_INS5_IJNSA_ILi8EEESG_EEENS5_IJSG_SC_EEEEEEEvNS4_8identityES10_S1A_vS1B_EENS_8epilogue10collective18CollectiveEpilogueINS1D_23Sm100TmaWarpSpecializedILi4ELi2ELi64ELb1ELb0EEEJNS5_IJNSA_ILi128EEESF_SG_EEENS5_IJNSS_IS1I_SC_EENSS_ISG_SC_EEEEESI_SJ_SI_SJ_NS1D_6fusion15FusionCallbacksIS1H_NS1N_13LinCombEltActINS1D_6thread7SigmoidESI_fSI_fLNS_15FloatRoundStyleE2EEES1J_S1M_JEEENS4_5SM1004TMEM4LOAD26SM100_TMEM_LOAD_32dp32b64xENS4_13SM90_TMA_LOADES1A_NS4_39AutoVectorizingCopyWithAssumedAlignmentILi128EEENS4_14SM90_TMA_STOREES1A_S21_S21_EEEvvEEEEvNT_6ParamsE,"aw",@nobits
	.sectionflags	@""
	.align	16
	.zero		1024


//--------------------- .nv.shared.reserved.0     --------------------------
	.section	.nv.shared.reserved.0,"aw",@nobits
	.weak		__nv_reservedSMEM_offset_0_alias
	.size		__nv_reservedSMEM_offset_0_alias, 0, 64
	.other		__nv_reservedSMEM_offset_0_alias,@"STO_CUDA_RESERVED_SHARED STV_DEFAULT"
__nv_reservedSMEM_offset_0_alias:
	.zero		0
.nv.shared.reserved.0:
	.zero		64
	.weak		__nv_reservedSMEM_tcgen05_partition
	.type		__nv_reservedSMEM_tcgen05_partition,@object
	.size		__nv_reservedSMEM_tcgen05_partition,(.L_0 - __nv_reservedSMEM_tcgen05_partition)
__nv_reservedSMEM_tcgen05_partition:
	.zero		32
.L_0:


//--------------------- .nv.global                --------------------------
	.section	.nv.global,"aw",@nobits
.nv.global:
	.type		_ZN39_INTERNAL_9be7fd41_4_k_cu_851c1007_29574cute1_E,@object
	.size		_ZN39_INTERNAL_9be7fd41_4_k_cu_851c1007_29574cute1_E,(_ZN39_INTERNAL_9be7fd41_4_k_cu_851c1007_29574cuda3std3__45__cpo6cbeginE - _ZN39_INTERNAL_9be7fd41_4_k_cu_851c1007_29574cute1_E)
_ZN39_INTERNAL_9be7fd41_4_k_cu_851c1007_29574cute1_E:
	.zero		1
	.type		_ZN39_INTERNAL_9be7fd41_4_k_cu_851c1007_29574cuda3std3__45__cpo6cbeginE,@object
	.size		_ZN39_INTERNAL_9be7fd41_4_k_cu_851c1007_29574cuda3std3__45__cpo6cbeginE,(_ZN39_INTERNAL_9be7fd41_4_k_cu_851c1007_29574cuda3std3__48in_placeE - _ZN39_INTERNAL_9be7fd41_4_k_cu_851c1007_29574cuda3std3__45__cpo6cbeginE)
_ZN39_INTERNAL_9be7fd41_4_k_cu_851c1007_29574cuda3std3__45__cpo6cbeginE:
	.zero		1
	.type		_ZN39_INTERNAL_9be7fd41_4_k_cu_851c1007_29574cuda3std3__48in_placeE,@object
	.size		_ZN39_INTERNAL_9be7fd41_4_k_cu_851c1007_29574cuda3std3__48in_placeE,(_ZN39_INTERNAL_9be7fd41_4_k_cu_851c1007_29574cuda3std6ranges3__45__cpo9iter_moveE - _ZN39_INTERNAL_9be7fd41_4_k_cu_851c1007_29574cuda3std3__48in_placeE)
_ZN39_INTERNAL_9be7fd41_4_k_cu_851c1007_29574cuda3std3__48in_placeE:
	.zero		1
	.type		_ZN39_INTERNAL_9be7fd41_4_k_cu_851c1007_29574cuda3std6ranges3__45__cpo9iter_moveE,@object
	.size		_ZN39_INTERNAL_9be7fd41_4_k_cu_851c1007_29574cuda3std6ranges3__45__cpo9iter_moveE,(_ZN39_INTERNAL_9be7fd41_4_k_cu_851c1007_29574cuda3std3__45__cpo5beginE - _ZN39_INTERNAL_9be7fd41_4_k_cu_851c1007_29574cuda3std6ranges3__45__cpo9iter_moveE)
_ZN39_INTERNAL_9be7fd41_4_k_cu_851c1007_29574cuda3std6ranges3__45__cpo9iter_moveE:
	.zero		1
	.type		_ZN39_INTERNAL_9be7fd41_4_k_cu_851c1007_29574cuda3std3__45__cpo5beginE,@object
	.size		_ZN39_INTERNAL_9be7fd41_4_k_cu_851c1007_29574cuda3std3__45__cpo5beginE,(_ZN39_INTERNAL_9be7fd41_4_k_cu_851c1007_29574cuda3std3__441_GLOBAL__N__9be7fd41_4_k_cu_851c1007_29576ignoreE - _ZN39_INTERNAL_9be7fd41_4_k_cu_851c1007_29574cuda3std3__45__cpo5beginE)
_ZN39_INTERNAL_9be7fd41_4_k_cu_851c1007_29574cuda3std3__45__cpo5beginE:
	.zero		1
	.type		_ZN39_INTERNAL_9be7fd41_4_k_cu_851c1007_29574cuda3std3__441_GLOBAL__N__9be7fd41_4_k_cu_851c1007_29576ignoreE,@object
	.size		_ZN39_INTERNAL_9be7fd41_4_k_cu_851c1007_29574cuda3std3__441_GLOBAL__N__9be7fd41_4_k_cu_851c1007_29576ignoreE,(_ZN39_INTERNAL_9be7fd41_4_k_cu_851c1007_29574cute7productE - _ZN39_INTERNAL_9be7fd41_4_k_cu_851c1007_29574cuda3std3__441_GLOBAL__N__9be7fd41_4_k_cu_851c1007_29576ignoreE)
_ZN39_INTERNAL_9be7fd41_4_k_cu_851c1007_29574cuda3std3__441_GLOBAL__N__9be7fd41_4_k_cu_851c1007_29576ignoreE:
	.zero		1
	.type		_ZN39_INTERNAL_9be7fd41_4_k_cu_851c1007_29574cute7productE,@object
	.size		_ZN39_INTERNAL_9be7fd41_4_k_cu_851c1007_29574cute7productE,(_ZN39_INTERNAL_9be7fd41_4_k_cu_851c1007_29574cuda3std3__45__cpo3endE - _ZN39_INTERNAL_9be7fd41_4_k_cu_851c1007_29574cute7productE)
_ZN39_INTERNAL_9be7fd41_4_k_cu_851c1007_29574cute7productE:
	.zero		1
	.type		_ZN39_INTERNAL_9be7fd41_4_k_cu_851c1007_29574cuda3std3__45__cpo3endE,@object
	.size		_ZN39_INTERNAL_9be7fd41_4_k_cu_851c1007_29574cuda3std3__45__cpo3endE,(_ZN39_INTERNAL_9be7fd41_4_k_cu_851c1007_29574cuda3std3__419piecewise_constructE - _ZN39_INTERNAL_9be7fd41_4_k_cu_851c1007_29574cuda3std3__45__cpo3endE)
_ZN39_INTERNAL_9be7fd41_4_k_cu_851c1007_29574cuda3std3__45__cpo3endE:
	.zero		1
	.type		_ZN39_INTERNAL_9be7fd41_4_k_cu_851c1007_29574cuda3std3__419piecewise_constructE,@object
	.size		_ZN39_INTERNAL_9be7fd41_4_k_cu_851c1007_29574cuda3std3__419piecewise_constructE,(_ZN39_INTERNAL_9be7fd41_4_k_cu_851c1007_29574cuda3std3__45__cpo4cendE - _ZN39_INTERNAL_9be7fd41_4_k_cu_851c1007_29574cuda3std3__419piecewise_constructE)
_ZN39_INTERNAL_9be7fd41_4_k_cu_851c1007_29574cuda3std3__419piecewise_constructE:
	.zero		1
	.type		_ZN39_INTERNAL_9be7fd41_4_k_cu_851c1007_29574cuda3std3__45__cpo4cendE,@object
	.size		_ZN39_INTERNAL_9be7fd41_4_k_cu_851c1007_29574cuda3std3__45__cpo4cendE,(_ZN39_INTERNAL_9be7fd41_4_k_cu_851c1007_29574cuda3std6ranges3__45__cpo4swapE - _ZN39_INTERNAL_9be7fd41_4_k_cu_851c1007_29574cuda3std3__45__cpo4cendE)
_ZN39_INTERNAL_9be7fd41_4_k_cu_851c1007_29574cuda3std3__45__cpo4cendE:
	.zero		1
	.type		_ZN39_INTERNAL_9be7fd41_4_k_cu_851c1007_29574cuda3std6ranges3__45__cpo4swapE,@object
	.size		_ZN39_INTERNAL_9be7fd41_4_k_cu_851c1007_29574cuda3std6ranges3__45__cpo4swapE,(.L_10 - _ZN39_INTERNAL_9be7fd41_4_k_cu_851c1007_29574cuda3std6ranges3__45__cpo4swapE)
_ZN39_INTERNAL_9be7fd41_4_k_cu_851c1007_29574cuda3std6ranges3__45__cpo4swapE:
	.zero		1
.L_10:


//--------------------- .nv.constant0._ZN7cutlass13device_kernelINS_4gemm6kernel13GemmUniversalIN4cute5tupleIJiiiiEEENS1_10collective13CollectiveMmaINS1_35MainloopSm100TmaUmmaWarpSpecializedILi5ELi2ELi2ENS5_IJNS4_1CILi2EEENSA_ILi1EEESC_EEEEENS5_IJNSA_ILi256EEESF_NSA_ILi64EEEEEENS_10bfloat16_tENS5_IJlSC_lEEESI_SJ_NS4_8TiledMMAINS4_8MMA_AtomIJNS4_26SM100_MMA_F16BF16_2x1SM_SSISI_SI_fLi256ELi256ELNS4_4UMMA5MajorE0ELSO_0ELNSN_7ScaleInE0ELSP_0EEEEEENS4_6LayoutINS5_IJSC_SC_SC_EEENS5_IJNSA_ILi0EEESU_SU_EEEEENS5_IJNS4_10UnderscoreESX_SX_EEEEENS4_18SM100_TMA_2SM_LOADENS4_14ComposedLayoutINS4_7SwizzleILi3ELi4ELi3EEENS4_18smem_ptr_flag_bitsILi16EEENSS_INS5_IJNSA_ILi8EEESG_EEENS5_IJSG_SC_EEEEEEEvNS4_8identityES10_S1A_vS1B_EENS_8epilogue10collective18CollectiveEpilogueINS1D_23Sm100TmaWarpSpecializedILi4ELi2ELi64ELb1ELb0EEEJNS5_IJNSA_ILi128EEESF_SG_EEENS5_IJNSS_IS1I_SC_EENSS_ISG_SC_EEEEESI_SJ_SI_SJ_NS1D_6fusion15FusionCallbacksIS1H_NS1N_13LinCombEltActINS1D_6thread7SigmoidESI_fSI_fLNS_15FloatRoundStyleE2EEES1J_S1M_JEEENS4_5SM1004TMEM4LOAD26SM100_TMEM_LOAD_32dp32b64xENS4_13SM90_TMA_LOADES1A_NS4_39AutoVectorizingCopyWithAssumedAlignmentILi128EEENS4_14SM90_TMA_STOREES1A_S21_S21_EEEvvEEEEvNT_6ParamsE --------------------------
	.section	.nv.constant0._ZN7cutlass13device_kernelINS_4gemm6kernel13GemmUniversalIN4cute5tupleIJiiiiEEENS1_10collective13CollectiveMmaINS1_35MainloopSm100TmaUmmaWarpSpecializedILi5ELi2ELi2ENS5_IJNS4_1CILi2EEENSA_ILi1EEESC_EEEEENS5_IJNSA_ILi256EEESF_NSA_ILi64EEEEEENS_10bfloat16_tENS5_IJlSC_lEEESI_SJ_NS4_8TiledMMAINS4_8MMA_AtomIJNS4_26SM100_MMA_F16BF16_2x1SM_SSISI_SI_fLi256ELi256ELNS4_4UMMA5MajorE0ELSO_0ELNSN_7ScaleInE0ELSP_0EEEEEENS4_6LayoutINS5_IJSC_SC_SC_EEENS5_IJNSA_ILi0EEESU_SU_EEEEENS5_IJNS4_10UnderscoreESX_SX_EEEEENS4_18SM100_TMA_2SM_LOADENS4_14ComposedLayoutINS4_7SwizzleILi3ELi4ELi3EEENS4_18smem_ptr_flag_bitsILi16EEENSS_INS5_IJNSA_ILi8EEESG_EEENS5_IJSG_SC_EEEEEEEvNS4_8identityES10_S1A_vS1B_EENS_8epilogue10collective18CollectiveEpilogueINS1D_23Sm100TmaWarpSpecializedILi4ELi2ELi64ELb1ELb0EEEJNS5_IJNSA_ILi128EEESF_SG_EEENS5_IJNSS_IS1I_SC_EENSS_ISG_SC_EEEEESI_SJ_SI_SJ_NS1D_6fusion15FusionCallbacksIS1H_NS1N_13LinCombEltActINS1D_6thread7SigmoidESI_fSI_fLNS_15FloatRoundStyleE2EEES1J_S1M_JEEENS4_5SM1004TMEM4LOAD26SM100_TMEM_LOAD_32dp32b64xENS4_13SM90_TMA_LOADES1A_NS4_39AutoVectorizingCopyWithAssumedAlignmentILi128EEENS4_14SM90_TMA_STOREES1A_S21_S21_EEEvvEEEEvNT_6ParamsE,"a",@progbits
	.sectionflags	@""
	.align	4
.nv.constant0._ZN7cutlass13device_kernelINS_4gemm6kernel13GemmUniversalIN4cute5tupleIJiiiiEEENS1_10collective13CollectiveMmaINS1_35MainloopSm100TmaUmmaWarpSpecializedILi5ELi2ELi2ENS5_IJNS4_1CILi2EEENSA_ILi1EEESC_EEEEENS5_IJNSA_ILi256EEESF_NSA_ILi64EEEEEENS_10bfloat16_tENS5_IJlSC_lEEESI_SJ_NS4_8TiledMMAINS4_8MMA_AtomIJNS4_26SM100_MMA_F16BF16_2x1SM_SSISI_SI_fLi256ELi256ELNS4_4UMMA5MajorE0ELSO_0ELNSN_7ScaleInE0ELSP_0EEEEEENS4_6LayoutINS5_IJSC_SC_SC_EEENS5_IJNSA_ILi0EEESU_SU_EEEEENS5_IJNS4_10UnderscoreESX_SX_EEEEENS4_18SM100_TMA_2SM_LOADENS4_14ComposedLayoutINS4_7SwizzleILi3ELi4ELi3EEENS4_18smem_ptr_flag_bitsILi16EEENSS_INS5_IJNSA_ILi8EEESG_EEENS5_IJSG_SC_EEEEEEEvNS4_8identityES10_S1A_vS1B_EENS_8epilogue10collective18CollectiveEpilogueINS1D_23Sm100TmaWarpSpecializedILi4ELi2ELi64ELb1ELb0EEEJNS5_IJNSA_ILi128EEESF_SG_EEENS5_IJNSS_IS1I_SC_EENSS_ISG_SC_EEEEESI_SJ_SI_SJ_NS1D_6fusion15FusionCallbacksIS1H_NS1N_13LinCombEltActINS1D_6thread7SigmoidESI_fSI_fLNS_15FloatRoundStyleE2EEES1J_S1M_JEEENS4_5SM1004TMEM4LOAD26SM100_TMEM_LOAD_32dp32b64xENS4_13SM90_TMA_LOADES1A_NS4_39AutoVectorizingCopyWithAssumedAlignmentILi128EEENS4_14SM90_TMA_STOREES1A_S21_S21_EEEvvEEEEvNT_6ParamsE:
	.zero		2944


//--------------------- SYMBOLS --------------------------

	.type		.nv.reservedSmem.offset0,@object
	.size		.nv.reservedSmem.offset0,0x4
	.type		.nv.reservedSmem.cap,@object
	.size		.nv.reservedSmem.cap,0x4
	.type		__assertfail,@function
